	.target	sm_100a

	.elftype	@"ET_EXEC"


//--------------------- .note.nv.tkinfo           --------------------------
	.section	.note.nv.tkinfo,"",@"SHT_NOTE"
	.sectionflags	@"SHF_NOTE_NV_TKINFO"
	.tkinfo
        /*0018*/ 	.word	0x00000002
        /*0030*/ 	.string	""
        /*0030*/ 	.string	"ptxas"
        /*0030*/ 	.string	"Cuda compilation tools, release 13.0, V13.0.88"
        /*0030*/ 	.string	"Build cuda_13.0.r13.0/compiler.36424714_0"
        /*0030*/ 	.string	"-arch sm_100a -m 64 "



//--------------------- .note.nv.cuinfo           --------------------------
	.section	.note.nv.cuinfo,"",@"SHT_NOTE"
	.sectionflags	@"SHF_NOTE_NV_CUINFO"
        /*0018*/ 	.short	0x0002
        /*001a*/ 	.short	0x0064
        /*001c*/ 	.short	0x0082
	.zero		2


//--------------------- .nv.info                  --------------------------
	.section	.nv.info,"",@"SHT_CUDA_INFO"
	.align	4


	//----- nvinfo : EIATTR_REGCOUNT
	.align		4
        /*0000*/ 	.byte	0x04, 0x2f
        /*0002*/ 	.short	(.L_19 - .L_18)
	.align		4
.L_18:
        /*0004*/ 	.word	index@(_ZN7cutlass13device_kernelINS_4gemm6kernel13GemmUniversalIN4cute5tupleIJiiiiEEENS1_10collective13CollectiveMmaINS1_35MainloopSm100TmaUmmaWarpSpecializedILi32ELi2ELi4ENS5_IJNS4_1CILi4EEENSA_ILi1EEESC_EEEEENS5_IJNSA_ILi256EEENSA_ILi128EEENSA_ILi32EEEEEENS_12float_e5m2_tENS5_IJlSC_lEEESJ_SK_NS4_8TiledMMAINS4_8MMA_AtomIJNS4_10MMA_TraitsINS4_25SM100_MMA_F8F6F4_2x1SM_SSEJSJ_SJ_fSF_SG_NS4_17integral_constantINS4_4UMMA5MajorELSR_0EEESS_NSP_INSQ_7ScaleInELST_0EEESU_EEEEEENS4_6LayoutINS5_IJSC_SC_SC_EEENS5_IJNSA_ILi0EEESZ_SZ_EEEEENS5_IJNS4_10UnderscoreES12_S12_EEEEENS4_18SM100_TMA_2SM_LOADENS4_14ComposedLayoutINS4_7SwizzleILi1ELi4ELi3EEENS4_18smem_ptr_flag_bitsILi8EEENSX_INS5_IJNSA_ILi8EEESH_EEENS5_IJSH_SC_EEEEEEEvNS4_8identityENS4_28SM100_TMA_2SM_LOAD_MULTICASTES1F_vS1G_EENS_8epilogue10collective18CollectiveEpilogueINS1J_23Sm100TmaWarpSpecializedILi2ELi2ELi64ELb0ELb0EEEJNS5_IJSG_SG_SH_EEENS5_IJNSX_ISG_SC_EENSX_INSA_ILi64EEESC_EEEEESJ_SK_SJ_SK_NS1J_6fusion15FusionCallbacksIS1N_NS1T_17LinearCombinationISJ_fSJ_fLNS_15FloatRoundStyleE2EEES1O_S1S_JEEENS4_5SM1004TMEM4LOAD26SM100_TMEM_LOAD_32dp32b64xENS4_13SM90_TMA_LOADENS16_INS17_ILi2ELi4ELi3EEES1A_NSX_INS5_IJS1B_S1Q_EEENS5_IJS1Q_SC_EEEEEEENS4_39AutoVectorizingCopyWithAssumedAlignmentILi128EEENS4_14SM90_TMA_STOREES28_S2A_S2A_EEEvvEEEEvNT_6ParamsE)
        /*0008*/ 	.word	0x000000cd


	//----- nvinfo : EIATTR_FRAME_SIZE
	.align		4
.L_19:
        /*000c*/ 	.byte	0x04, 0x11
        /*000e*/ 	.short	(.L_21 - .L_20)
	.align		4
.L_20:
        /*0010*/ 	.word	index@($__internal_2_$__cuda_sm10x_tcgen05_guardrail_trap_unallocated_columns_being_dealloced)
        /*0014*/ 	.word	0x00000000


	//----- nvinfo : EIATTR_FRAME_SIZE
	.align		4
.L_21:
        /*0018*/ 	.byte	0x04, 0x11
        /*001a*/ 	.short	(.L_23 - .L_22)
	.align		4
.L_22:
        /*001c*/ 	.word	index@($__internal_1_$__cuda_sm10x_tcgen05_guardrail_trap_phase_invalid_during_alloc)
        /*0020*/ 	.word	0x00000000


	//----- nvinfo : EIATTR_FRAME_SIZE
	.align		4
.L_23:
        /*0024*/ 	.byte	0x04, 0x11
        /*0026*/ 	.short	(.L_25 - .L_24)
	.align		4
.L_24:
        /*0028*/ 	.word	index@($__internal_0_$__cuda_sm10x_tcgen05_guardrail_trap_col_being_dealloced_not_returned_by_alloc)
        /*002c*/ 	.word	0x00000000


	//----- nvinfo : EIATTR_FRAME_SIZE
	.align		4
.L_25:
        /*0030*/ 	.byte	0x04, 0x11
        /*0032*/ 	.short	(.L_27 - .L_26)
	.align		4
.L_26:
        /*0034*/ 	.word	index@(_ZN7cutlass13device_kernelINS_4gemm6kernel13GemmUniversalIN4cute5tupleIJiiiiEEENS1_10collective13CollectiveMmaINS1_35MainloopSm100TmaUmmaWarpSpecializedILi32ELi2ELi4ENS5_IJNS4_1CILi4EEENSA_ILi1EEESC_EEEEENS5_IJNSA_ILi256EEENSA_ILi128EEENSA_ILi32EEEEEENS_12float_e5m2_tENS5_IJlSC_lEEESJ_SK_NS4_8TiledMMAINS4_8MMA_AtomIJNS4_10MMA_TraitsINS4_25SM100_MMA_F8F6F4_2x1SM_SSEJSJ_SJ_fSF_SG_NS4_17integral_constantINS4_4UMMA5MajorELSR_0EEESS_NSP_INSQ_7ScaleInELST_0EEESU_EEEEEENS4_6LayoutINS5_IJSC_SC_SC_EEENS5_IJNSA_ILi0EEESZ_SZ_EEEEENS5_IJNS4_10UnderscoreES12_S12_EEEEENS4_18SM100_TMA_2SM_LOADENS4_14ComposedLayoutINS4_7SwizzleILi1ELi4ELi3EEENS4_18smem_ptr_flag_bitsILi8EEENSX_INS5_IJNSA_ILi8EEESH_EEENS5_IJSH_SC_EEEEEEEvNS4_8identityENS4_28SM100_TMA_2SM_LOAD_MULTICASTES1F_vS1G_EENS_8epilogue10collective18CollectiveEpilogueINS1J_23Sm100TmaWarpSpecializedILi2ELi2ELi64ELb0ELb0EEEJNS5_IJSG_SG_SH_EEENS5_IJNSX_ISG_SC_EENSX_INSA_ILi64EEESC_EEEEESJ_SK_SJ_SK_NS1J_6fusion15FusionCallbacksIS1N_NS1T_17LinearCombinationISJ_fSJ_fLNS_15FloatRoundStyleE2EEES1O_S1S_JEEENS4_5SM1004TMEM4LOAD26SM100_TMEM_LOAD_32dp32b64xENS4_13SM90_TMA_LOADENS16_INS17_ILi2ELi4ELi3EEES1A_NSX_INS5_IJS1B_S1Q_EEENS5_IJS1Q_SC_EEEEEEENS4_39AutoVectorizingCopyWithAssumedAlignmentILi128EEENS4_14SM90_TMA_STOREES28_S2A_S2A_EEEvvEEEEvNT_6ParamsE)
        /*0038*/ 	.word	0x00000000


	//----- nvinfo : EIATTR_MIN_STACK_SIZE
	.align		4
.L_27:
        /*003c*/ 	.byte	0x04, 0x12
        /*003e*/ 	.short	(.L_29 - .L_28)
	.align		4
.L_28:
        /*0040*/ 	.word	index@(_ZN7cutlass13device_kernelINS_4gemm6kernel13GemmUniversalIN4cute5tupleIJiiiiEEENS1_10collective13CollectiveMmaINS1_35MainloopSm100TmaUmmaWarpSpecializedILi32ELi2ELi4ENS5_IJNS4_1CILi4EEENSA_ILi1EEESC_EEEEENS5_IJNSA_ILi256EEENSA_ILi128EEENSA_ILi32EEEEEENS_12float_e5m2_tENS5_IJlSC_lEEESJ_SK_NS4_8TiledMMAINS4_8MMA_AtomIJNS4_10MMA_TraitsINS4_25SM100_MMA_F8F6F4_2x1SM_SSEJSJ_SJ_fSF_SG_NS4_17integral_constantINS4_4UMMA5MajorELSR_0EEESS_NSP_INSQ_7ScaleInELST_0EEESU_EEEEEENS4_6LayoutINS5_IJSC_SC_SC_EEENS5_IJNSA_ILi0EEESZ_SZ_EEEEENS5_IJNS4_10UnderscoreES12_S12_EEEEENS4_18SM100_TMA_2SM_LOADENS4_14ComposedLayoutINS4_7SwizzleILi1ELi4ELi3EEENS4_18smem_ptr_flag_bitsILi8EEENSX_INS5_IJNSA_ILi8EEESH_EEENS5_IJSH_SC_EEEEEEEvNS4_8identityENS4_28SM100_TMA_2SM_LOAD_MULTICASTES1F_vS1G_EENS_8epilogue10collective18CollectiveEpilogueINS1J_23Sm100TmaWarpSpecializedILi2ELi2ELi64ELb0ELb0EEEJNS5_IJSG_SG_SH_EEENS5_IJNSX_ISG_SC_EENSX_INSA_ILi64EEESC_EEEEESJ_SK_SJ_SK_NS1J_6fusion15FusionCallbacksIS1N_NS1T_17LinearCombinationISJ_fSJ_fLNS_15FloatRoundStyleE2EEES1O_S1S_JEEENS4_5SM1004TMEM4LOAD26SM100_TMEM_LOAD_32dp32b64xENS4_13SM90_TMA_LOADENS16_INS17_ILi2ELi4ELi3EEES1A_NSX_INS5_IJS1B_S1Q_EEENS5_IJS1Q_SC_EEEEEEENS4_39AutoVectorizingCopyWithAssumedAlignmentILi128EEENS4_14SM90_TMA_STOREES28_S2A_S2A_EEEvvEEEEvNT_6ParamsE)
        /*0044*/ 	.word	0x00000000
.L_29:


//--------------------- .nv.compat                --------------------------
	.section	.nv.compat,"",@"SHT_CUDA_COMPAT_INFO"
	.align	4
        /*0000*/ 	.byte	0x02, 0x09, 0x01, 0x00, 0x02, 0x02, 0x02, 0x00, 0x02, 0x05, 0x05, 0x00, 0x03, 0x07, 0x01, 0x01
        /*0010*/ 	.byte	0x02, 0x03, 0x01, 0x00, 0x02, 0x06, 0x01, 0x00, 0x04, 0x0b, 0x08, 0x00, 0x09, 0x00, 0x00, 0x00
        /*0020*/ 	.byte	0x00, 0x00, 0x00, 0x00


//--------------------- .nv.info._ZN7cutlass13device_kernelINS_4gemm6kernel13GemmUniversalIN4cute5tupleIJiiiiEEENS1_10collective13CollectiveMmaINS1_35MainloopSm100TmaUmmaWarpSpecializedILi32ELi2ELi4ENS5_IJNS4_1CILi4EEENSA_ILi1EEESC_EEEEENS5_IJNSA_ILi256EEENSA_ILi128EEENSA_ILi32EEEEEENS_12float_e5m2_tENS5_IJlSC_lEEESJ_SK_NS4_8TiledMMAINS4_8MMA_AtomIJNS4_10MMA_TraitsINS4_25SM100_MMA_F8F6F4_2x1SM_SSEJSJ_SJ_fSF_SG_NS4_17integral_constantINS4_4UMMA5MajorELSR_0EEESS_NSP_INSQ_7ScaleInELST_0EEESU_EEEEEENS4_6LayoutINS5_IJSC_SC_SC_EEENS5_IJNSA_ILi0EEESZ_SZ_EEEEENS5_IJNS4_10UnderscoreES12_S12_EEEEENS4_18SM100_TMA_2SM_LOADENS4_14ComposedLayoutINS4_7SwizzleILi1ELi4ELi3EEENS4_18smem_ptr_flag_bitsILi8EEENSX_INS5_IJNSA_ILi8EEESH_EEENS5_IJSH_SC_EEEEEEEvNS4_8identityENS4_28SM100_TMA_2SM_LOAD_MULTICASTES1F_vS1G_EENS_8epilogue10collective18CollectiveEpilogueINS1J_23Sm100TmaWarpSpecializedILi2ELi2ELi64ELb0ELb0EEEJNS5_IJSG_SG_SH_EEENS5_IJNSX_ISG_SC_EENSX_INSA_ILi64EEESC_EEEEESJ_SK_SJ_SK_NS1J_6fusion15FusionCallbacksIS1N_NS1T_17LinearCombinationISJ_fSJ_fLNS_15FloatRoundStyleE2EEES1O_S1S_JEEENS4_5SM1004TMEM4LOAD26SM100_TMEM_LOAD_32dp32b64xENS4_13SM90_TMA_LOADENS16_INS17_ILi2ELi4ELi3EEES1A_NSX_INS5_IJS1B_S1Q_EEENS5_IJS1Q_SC_EEEEEEENS4_39AutoVectorizingCopyWithAssumedAlignmentILi128EEENS4_14SM90_TMA_STOREES28_S2A_S2A_EEEvvEEEEvNT_6ParamsE --------------------------
	.section	.nv.info._ZN7cutlass13device_kernelINS_4gemm6kernel13GemmUniversalIN4cute5tupleIJiiiiEEENS1_10collective13CollectiveMmaINS1_35MainloopSm100TmaUmmaWarpSpecializedILi32ELi2ELi4ENS5_IJNS4_1CILi4EEENSA_ILi1EEESC_EEEEENS5_IJNSA_ILi256EEENSA_ILi128EEENSA_ILi32EEEEEENS_12float_e5m2_tENS5_IJlSC_lEEESJ_SK_NS4_8TiledMMAINS4_8MMA_AtomIJNS4_10MMA_TraitsINS4_25SM100_MMA_F8F6F4_2x1SM_SSEJSJ_SJ_fSF_SG_NS4_17integral_constantINS4_4UMMA5MajorELSR_0EEESS_NSP_INSQ_7ScaleInELST_0EEESU_EEEEEENS4_6LayoutINS5_IJSC_SC_SC_EEENS5_IJNSA_ILi0EEESZ_SZ_EEEEENS5_IJNS4_10UnderscoreES12_S12_EEEEENS4_18SM100_TMA_2SM_LOADENS4_14ComposedLayoutINS4_7SwizzleILi1ELi4ELi3EEENS4_18smem_ptr_flag_bitsILi8EEENSX_INS5_IJNSA_ILi8EEESH_EEENS5_IJSH_SC_EEEEEEEvNS4_8identityENS4_28SM100_TMA_2SM_LOAD_MULTICASTES1F_vS1G_EENS_8epilogue10collective18CollectiveEpilogueINS1J_23Sm100TmaWarpSpecializedILi2ELi2ELi64ELb0ELb0EEEJNS5_IJSG_SG_SH_EEENS5_IJNSX_ISG_SC_EENSX_INSA_ILi64EEESC_EEEEESJ_SK_SJ_SK_NS1J_6fusion15FusionCallbacksIS1N_NS1T_17LinearCombinationISJ_fSJ_fLNS_15FloatRoundStyleE2EEES1O_S1S_JEEENS4_5SM1004TMEM4LOAD26SM100_TMEM_LOAD_32dp32b64xENS4_13SM90_TMA_LOADENS16_INS17_ILi2ELi4ELi3EEES1A_NSX_INS5_IJS1B_S1Q_EEENS5_IJS1Q_SC_EEEEEEENS4_39AutoVectorizingCopyWithAssumedAlignmentILi128EEENS4_14SM90_TMA_STOREES28_S2A_S2A_EEEvvEEEEvNT_6ParamsE,"",@"SHT_CUDA_INFO"
	.sectionflags	@""
	.align	4


	//----- nvinfo : EIATTR_CUDA_API_VERSION
	.align		4
        /*0000*/ 	.byte	0x04, 0x37
        /*0002*/ 	.short	(.L_31 - .L_30)
.L_30:
        /*0004*/ 	.word	0x00000082


	//----- nvinfo : EIATTR_KPARAM_INFO
	.align		4
.L_31:
        /*0008*/ 	.byte	0x04, 0x17
        /*000a*/ 	.short	(.L_33 - .L_32)
.L_32:
        /*000c*/ 	.word	0x00000000
        /*0010*/ 	.short	0x0000
        /*0012*/ 	.short	0x0000
        /*0014*/ 	.byte	0x00, 0xf0, 0x01, 0x20


	//----- nvinfo : EIATTR_AT_ENTRY_FRAGMENTS
	.align		4
.L_33:
        /*0018*/ 	.byte	0x04, 0x4f
        /*001a*/ 	.short	(.L_35 - .L_34)


	//   ....[0]....
.L_34:
        /*001c*/ 	.word	0x00000007


	//----- nvinfo : EIATTR_RESERVED_SMEM_USED
	.align		4
.L_35:
        /*0020*/ 	.byte	0x01, 0x41
	.zero		2


	//----- nvinfo : EIATTR_SPARSE_MMA_MASK
	.align		4
        /*0024*/ 	.byte	0x03, 0x50
        /*0026*/ 	.short	0x0000


	//----- nvinfo : EIATTR_TCGEN05_2CTA_USED
	.align		4
        /*0028*/ 	.byte	0x01, 0x52
	.zero		2


	//----- nvinfo : EIATTR_MAXREG_COUNT
	.align		4
        /*002c*/ 	.byte	0x03, 0x1b
        /*002e*/ 	.short	0x00ff


	//----- nvinfo : EIATTR_NUM_BARRIERS
	.align		4
        /*0030*/ 	.byte	0x02, 0x4c
        /*0032*/ 	.byte	0x07
	.zero		1


	//----- nvinfo : EIATTR_EXTERNS
	.align		4
        /*0034*/ 	.byte	0x04, 0x0f
        /*0036*/ 	.short	(.L_37 - .L_36)


	//   ....[0]....
	.align		4
.L_36:
        /*0038*/ 	.word	index@(__assertfail)


	//----- nvinfo : EIATTR_MERCURY_ISA_VERSION
	.align		4
.L_37:
        /*003c*/ 	.byte	0x03, 0x5f
        /*003e*/ 	.short	0x0101


	//----- nvinfo : EIATTR_INT_WARP_WIDE_INSTR_OFFSETS
	.align		4
        /*0040*/ 	.byte	0x04, 0x31
        /*0042*/ 	.short	(.L_39 - .L_38)


	//   ....[0]....
.L_38:
        /*0044*/ 	.word	0x000010e0


	//   ....[1]....
        /*0048*/ 	.word	0x00001180


	//   ....[2]....
        /*004c*/ 	.word	0x00005420


	//   ....[3]....
        /*0050*/ 	.word	0x00005440


	//   ....[4]....
        /*0054*/ 	.word	0x00005470


	//   ....[5]....
        /*0058*/ 	.word	0x00006020


	//   ....[6]....
        /*005c*/ 	.word	0x00006090


	//   ....[7]....
        /*0060*/ 	.word	0x00006180


	//   ....[8]....
        /*0064*/ 	.word	0x00006230


	//----- nvinfo : EIATTR_COOP_GROUP_MASK_REGIDS
	.align		4
.L_39:
        /*0068*/ 	.byte	0x04, 0x29
        /*006a*/ 	.short	(.L_41 - .L_40)


	//   ....[0]....
.L_40:
        /*006c*/ 	.word	0xffffffff


	//   ....[1]....
        /*0070*/ 	.word	0xffffffff


	//   ....[2]....
        /*0074*/ 	.word	0xffffffff


	//   ....[3]....
        /*0078*/ 	.word	0xffffffff


	//   ....[4]....
        /*007c*/ 	.word	0xffffffff


	//   ....[5]....
        /*0080*/ 	.word	0xffffffff


	//   ....[6]....
        /*0084*/ 	.word	0xffffffff


	//   ....[7]....
        /*0088*/ 	.word	0xffffffff


	//   ....[8]....
        /*008c*/ 	.word	0xffffffff


	//   ....[9]....
        /*0090*/ 	.word	0xffffffff


	//   ....[10]....
        /*0094*/ 	.word	0xffffffff


	//   ....[11]....
        /*0098*/ 	.word	0xffffffff


	//   ....[12]....
        /*009c*/ 	.word	0xffffffff


	//   ....[13]....
        /*00a0*/ 	.word	0xffffffff


	//----- nvinfo : EIATTR_COOP_GROUP_INSTR_OFFSETS
	.align		4
.L_41:
        /*00a4*/ 	.byte	0x04, 0x28
        /*00a6*/ 	.short	(.L_43 - .L_42)


	//   ....[0]....
.L_42:
        /*00a8*/ 	.word	0x000000b0


	//   ....[1]....
        /*00ac*/ 	.word	0x00000520


	//   ....[2]....
        /*00b0*/ 	.word	0x00000a90


	//   ....[3]....
        /*00b4*/ 	.word	0x00000be0


	//   ....[4]....
        /*00b8*/ 	.word	0x00000cd0


	//   ....[5]....
        /*00bc*/ 	.word	0x00000e30


	//   ....[6]....
        /*00c0*/ 	.word	0x00000fc0


	//   ....[7]....
        /*00c4*/ 	.word	0x00001200


	//   ....[8]....
        /*00c8*/ 	.word	0x000024f0


	//   ....[9]....
        /*00cc*/ 	.word	0x00004350


	//   ....[10]....
        /*00d0*/ 	.word	0x00004820


	//   ....[11]....
        /*00d4*/ 	.word	0x00004850


	//   ....[12]....
        /*00d8*/ 	.word	0x00005320


	//   ....[13]....
        /*00dc*/ 	.word	0x00005530


	//----- nvinfo : EIATTR_VRC_CTA_INIT_COUNT
	.align		4
.L_43:
        /*00e0*/ 	.byte	0x02, 0x4a
        /*00e2*/ 	.byte	0x80
	.zero		1


	//----- nvinfo : EIATTR_SYSCALL_OFFSETS
	.align		4
        /*00e4*/ 	.byte	0x04, 0x46
        /*00e6*/ 	.short	(.L_45 - .L_44)


	//   ....[0]....
.L_44:
        /*00e8*/ 	.word	0x00006e20


	//   ....[1]....
        /*00ec*/ 	.word	0x00006f60


	//   ....[2]....
        /*00f0*/ 	.word	0x000077f0


	//   ....[3]....
        /*00f4*/ 	.word	0x00008e00


	//----- nvinfo : EIATTR_MBARRIER_INSTR_OFFSETS
	.align		4
.L_45:
        /*00f8*/ 	.byte	0x04, 0x39
        /*00fa*/ 	.short	(.L_47 - .L_46)


	//   ....[0]....
.L_46:
        /*00fc*/ 	.word	0x00000670
        /*0100*/ 	.word	0x000000ff
        /*0104*/ 	.word	0x00000000
        /*0108*/ 	.short	0x0100
        /*010a*/ 	.byte	0x04
	.zero		1


	//   ....[1]....
        /*010c*/ 	.word	0x00000680
        /*0110*/ 	.word	0x000000ff
        /*0114*/ 	.word	0x00000100
        /*0118*/ 	.short	0x0100
        /*011a*/ 	.byte	0x04
	.zero		1


	//   ....[2]....
        /*011c*/ 	.word	0x00000690
        /*0120*/ 	.word	0x000000ff
        /*0124*/ 	.word	0x00000008
        /*0128*/ 	.short	0x0100
        /*012a*/ 	.byte	0x04
	.zero		1


	//   ....[3]....
        /*012c*/ 	.word	0x000006a0
        /*0130*/ 	.word	0x000000ff
        /*0134*/ 	.word	0x00000108
        /*0138*/ 	.short	0x0100
        /*013a*/ 	.byte	0x04
	.zero		1


	//   ....[4]....
        /*013c*/ 	.word	0x000006b0
        /*0140*/ 	.word	0x000000ff
        /*0144*/ 	.word	0x00000010
        /*0148*/ 	.short	0x0100
        /*014a*/ 	.byte	0x04
	.zero		1


	//   ....[5]....
        /*014c*/ 	.word	0x000006c0
        /*0150*/ 	.word	0x000000ff
        /*0154*/ 	.word	0x00000110
        /*0158*/ 	.short	0x0100
        /*015a*/ 	.byte	0x04
	.zero		1


	//   ....[6]....
        /*015c*/ 	.word	0x000006d0
        /*0160*/ 	.word	0x000000ff
        /*0164*/ 	.word	0x00000018
        /*0168*/ 	.short	0x0100
        /*016a*/ 	.byte	0x04
	.zero		1


	//   ....[7]....
        /*016c*/ 	.word	0x000006e0
        /*0170*/ 	.word	0x000000ff
        /*0174*/ 	.word	0x00000118
        /*0178*/ 	.short	0x0100
        /*017a*/ 	.byte	0x04
	.zero		1


	//   ....[8]....
        /*017c*/ 	.word	0x000006f0
        /*0180*/ 	.word	0x000000ff
        /*0184*/ 	.word	0x00000020
        /*0188*/ 	.short	0x0100
        /*018a*/ 	.byte	0x04
	.zero		1


	//   ....[9]....
        /*018c*/ 	.word	0x00000700
        /*0190*/ 	.word	0x000000ff
        /*0194*/ 	.word	0x00000120
        /*0198*/ 	.short	0x0100
        /*019a*/ 	.byte	0x04
	.zero		1


	//   ....[10]....
        /*019c*/ 	.word	0x00000710
        /*01a0*/ 	.word	0x000000ff
        /*01a4*/ 	.word	0x00000028
        /*01a8*/ 	.short	0x0100
        /*01aa*/ 	.byte	0x04
	.zero		1


	//   ....[11]....
        /*01ac*/ 	.word	0x00000720
        /*01b0*/ 	.word	0x000000ff
        /*01b4*/ 	.word	0x00000128
        /*01b8*/ 	.short	0x0100
        /*01ba*/ 	.byte	0x04
	.zero		1


	//   ....[12]....
        /*01bc*/ 	.word	0x00000730
        /*01c0*/ 	.word	0x000000ff
        /*01c4*/ 	.word	0x00000030
        /*01c8*/ 	.short	0x0100
        /*01ca*/ 	.byte	0x04
	.zero		1


	//   ....[13]....
        /*01cc*/ 	.word	0x00000740
        /*01d0*/ 	.word	0x000000ff
        /*01d4*/ 	.word	0x00000130
        /*01d8*/ 	.short	0x0100
        /*01da*/ 	.byte	0x04
	.zero		1


	//   ....[14]....
        /*01dc*/ 	.word	0x00000750
        /*01e0*/ 	.word	0x000000ff
        /*01e4*/ 	.word	0x00000038
        /*01e8*/ 	.short	0x0100
        /*01ea*/ 	.byte	0x04
	.zero		1


	//   ....[15]....
        /*01ec*/ 	.word	0x00000760
        /*01f0*/ 	.word	0x000000ff
        /*01f4*/ 	.word	0x00000138
        /*01f8*/ 	.short	0x0100
        /*01fa*/ 	.byte	0x04
	.zero		1


	//   ....[16]....
        /*01fc*/ 	.word	0x00000770
        /*0200*/ 	.word	0x000000ff
        /*0204*/ 	.word	0x00000040
        /*0208*/ 	.short	0x0100
        /*020a*/ 	.byte	0x04
	.zero		1


	//   ....[17]....
        /*020c*/ 	.word	0x00000780
        /*0210*/ 	.word	0x000000ff
        /*0214*/ 	.word	0x00000140
        /*0218*/ 	.short	0x0100
        /*021a*/ 	.byte	0x04
	.zero		1


	//   ....[18]....
        /*021c*/ 	.word	0x00000790
        /*0220*/ 	.word	0x000000ff
        /*0224*/ 	.word	0x00000048
        /*0228*/ 	.short	0x0100
        /*022a*/ 	.byte	0x04
	.zero		1


	//   ....[19]....
        /*022c*/ 	.word	0x000007a0
        /*0230*/ 	.word	0x000000ff
        /*0234*/ 	.word	0x00000148
        /*0238*/ 	.short	0x0100
        /*023a*/ 	.byte	0x04
	.zero		1


	//   ....[20]....
        /*023c*/ 	.word	0x000007b0
        /*0240*/ 	.word	0x000000ff
        /*0244*/ 	.word	0x00000050
        /*0248*/ 	.short	0x0100
        /*024a*/ 	.byte	0x04
	.zero		1


	//   ....[21]....
        /*024c*/ 	.word	0x000007c0
        /*0250*/ 	.word	0x000000ff
        /*0254*/ 	.word	0x00000150
        /*0258*/ 	.short	0x0100
        /*025a*/ 	.byte	0x04
	.zero		1


	//   ....[22]....
        /*025c*/ 	.word	0x000007d0
        /*0260*/ 	.word	0x000000ff
        /*0264*/ 	.word	0x00000058
        /*0268*/ 	.short	0x0100
        /*026a*/ 	.byte	0x04
	.zero		1


	//   ....[23]....
        /*026c*/ 	.word	0x000007e0
        /*0270*/ 	.word	0x000000ff
        /*0274*/ 	.word	0x00000158
        /*0278*/ 	.short	0x0100
        /*027a*/ 	.byte	0x04
	.zero		1


	//   ....[24]....
        /*027c*/ 	.word	0x000007f0
        /*0280*/ 	.word	0x000000ff
        /*0284*/ 	.word	0x00000060
        /*0288*/ 	.short	0x0100
        /*028a*/ 	.byte	0x04
	.zero		1


	//   ....[25]....
        /*028c*/ 	.word	0x00000800
        /*0290*/ 	.word	0x000000ff
        /*0294*/ 	.word	0x00000160
        /*0298*/ 	.short	0x0100
        /*029a*/ 	.byte	0x04
	.zero		1


	//   ....[26]....
        /*029c*/ 	.word	0x00000810
        /*02a0*/ 	.word	0x000000ff
        /*02a4*/ 	.word	0x00000068
        /*02a8*/ 	.short	0x0100
        /*02aa*/ 	.byte	0x04
	.zero		1


	//   ....[27]....
        /*02ac*/ 	.word	0x00000820
        /*02b0*/ 	.word	0x000000ff
        /*02b4*/ 	.word	0x00000168
        /*02b8*/ 	.short	0x0100
        /*02ba*/ 	.byte	0x04
	.zero		1


	//   ....[28]....
        /*02bc*/ 	.word	0x00000830
        /*02c0*/ 	.word	0x000000ff
        /*02c4*/ 	.word	0x00000070
        /*02c8*/ 	.short	0x0100
        /*02ca*/ 	.byte	0x04
	.zero		1


	//   ....[29]....
        /*02cc*/ 	.word	0x00000840
        /*02d0*/ 	.word	0x000000ff
        /*02d4*/ 	.word	0x00000170
        /*02d8*/ 	.short	0x0100
        /*02da*/ 	.byte	0x04
	.zero		1


	//   ....[30]....
        /*02dc*/ 	.word	0x00000850
        /*02e0*/ 	.word	0x000000ff
        /*02e4*/ 	.word	0x00000078
        /*02e8*/ 	.short	0x0100
        /*02ea*/ 	.byte	0x04
	.zero		1


	//   ....[31]....
        /*02ec*/ 	.word	0x00000860
        /*02f0*/ 	.word	0x000000ff
        /*02f4*/ 	.word	0x00000178
        /*02f8*/ 	.short	0x0100
        /*02fa*/ 	.byte	0x04
	.zero		1


	//   ....[32]....
        /*02fc*/ 	.word	0x00000870
        /*0300*/ 	.word	0x000000ff
        /*0304*/ 	.word	0x00000080
        /*0308*/ 	.short	0x0100
        /*030a*/ 	.byte	0x04
	.zero		1


	//   ....[33]....
        /*030c*/ 	.word	0x00000880
        /*0310*/ 	.word	0x000000ff
        /*0314*/ 	.word	0x00000180
        /*0318*/ 	.short	0x0100
        /*031a*/ 	.byte	0x04
	.zero		1


	//   ....[34]....
        /*031c*/ 	.word	0x00000890
        /*0320*/ 	.word	0x000000ff
        /*0324*/ 	.word	0x00000088
        /*0328*/ 	.short	0x0100
        /*032a*/ 	.byte	0x04
	.zero		1


	//   ....[35]....
        /*032c*/ 	.word	0x000008a0
        /*0330*/ 	.word	0x000000ff
        /*0334*/ 	.word	0x00000188
        /*0338*/ 	.short	0x0100
        /*033a*/ 	.byte	0x04
	.zero		1


	//   ....[36]....
        /*033c*/ 	.word	0x000008b0
        /*0340*/ 	.word	0x000000ff
        /*0344*/ 	.word	0x00000090
        /*0348*/ 	.short	0x0100
        /*034a*/ 	.byte	0x04
	.zero		1


	//   ....[37]....
        /*034c*/ 	.word	0x000008c0
        /*0350*/ 	.word	0x000000ff
        /*0354*/ 	.word	0x00000190
        /*0358*/ 	.short	0x0100
        /*035a*/ 	.byte	0x04
	.zero		1


	//   ....[38]....
        /*035c*/ 	.word	0x000008d0
        /*0360*/ 	.word	0x000000ff
        /*0364*/ 	.word	0x00000098
        /*0368*/ 	.short	0x0100
        /*036a*/ 	.byte	0x04
	.zero		1


	//   ....[39]....
        /*036c*/ 	.word	0x000008e0
        /*0370*/ 	.word	0x000000ff
        /*0374*/ 	.word	0x00000198
        /*0378*/ 	.short	0x0100
        /*037a*/ 	.byte	0x04
	.zero		1


	//   ....[40]....
        /*037c*/ 	.word	0x000008f0
        /*0380*/ 	.word	0x000000ff
        /*0384*/ 	.word	0x000000a0
        /*0388*/ 	.short	0x0100
        /*038a*/ 	.byte	0x04
	.zero		1


	//   ....[41]....
        /*038c*/ 	.word	0x00000900
        /*0390*/ 	.word	0x000000ff
        /*0394*/ 	.word	0x000001a0
        /*0398*/ 	.short	0x0100
        /*039a*/ 	.byte	0x04
	.zero		1


	//   ....[42]....
        /*039c*/ 	.word	0x00000910
        /*03a0*/ 	.word	0x000000ff
        /*03a4*/ 	.word	0x000000a8
        /*03a8*/ 	.short	0x0100
        /*03aa*/ 	.byte	0x04
	.zero		1


	//   ....[43]....
        /*03ac*/ 	.word	0x00000920
        /*03b0*/ 	.word	0x000000ff
        /*03b4*/ 	.word	0x000001a8
        /*03b8*/ 	.short	0x0100
        /*03ba*/ 	.byte	0x04
	.zero		1


	//   ....[44]....
        /*03bc*/ 	.word	0x00000930
        /*03c0*/ 	.word	0x000000ff
        /*03c4*/ 	.word	0x000000b0
        /*03c8*/ 	.short	0x0100
        /*03ca*/ 	.byte	0x04
	.zero		1


	//   ....[45]....
        /*03cc*/ 	.word	0x00000940
        /*03d0*/ 	.word	0x000000ff
        /*03d4*/ 	.word	0x000001b0
        /*03d8*/ 	.short	0x0100
        /*03da*/ 	.byte	0x04
	.zero		1


	//   ....[46]....
        /*03dc*/ 	.word	0x00000950
        /*03e0*/ 	.word	0x000000ff
        /*03e4*/ 	.word	0x000000b8
        /*03e8*/ 	.short	0x0100
        /*03ea*/ 	.byte	0x04
	.zero		1


	//   ....[47]....
        /*03ec*/ 	.word	0x00000960
        /*03f0*/ 	.word	0x000000ff
        /*03f4*/ 	.word	0x000001b8
        /*03f8*/ 	.short	0x0100
        /*03fa*/ 	.byte	0x04
	.zero		1


	//   ....[48]....
        /*03fc*/ 	.word	0x00000970
        /*0400*/ 	.word	0x000000ff
        /*0404*/ 	.word	0x000000c0
        /*0408*/ 	.short	0x0100
        /*040a*/ 	.byte	0x04
	.zero		1


	//   ....[49]....
        /*040c*/ 	.word	0x00000980
        /*0410*/ 	.word	0x000000ff
        /*0414*/ 	.word	0x000001c0
        /*0418*/ 	.short	0x0100
        /*041a*/ 	.byte	0x04
	.zero		1


	//   ....[50]....
        /*041c*/ 	.word	0x00000990
        /*0420*/ 	.word	0x000000ff
        /*0424*/ 	.word	0x000000c8
        /*0428*/ 	.short	0x0100
        /*042a*/ 	.byte	0x04
	.zero		1


	//   ....[51]....
        /*042c*/ 	.word	0x000009a0
        /*0430*/ 	.word	0x000000ff
        /*0434*/ 	.word	0x000001c8
        /*0438*/ 	.short	0x0100
        /*043a*/ 	.byte	0x04
	.zero		1


	//   ....[52]....
        /*043c*/ 	.word	0x000009b0
        /*0440*/ 	.word	0x000000ff
        /*0444*/ 	.word	0x000000d0
        /*0448*/ 	.short	0x0100
        /*044a*/ 	.byte	0x04
	.zero		1


	//   ....[53]....
        /*044c*/ 	.word	0x000009c0
        /*0450*/ 	.word	0x000000ff
        /*0454*/ 	.word	0x000001d0
        /*0458*/ 	.short	0x0100
        /*045a*/ 	.byte	0x04
	.zero		1


	//   ....[54]....
        /*045c*/ 	.word	0x000009d0
        /*0460*/ 	.word	0x000000ff
        /*0464*/ 	.word	0x000000d8
        /*0468*/ 	.short	0x0100
        /*046a*/ 	.byte	0x04
	.zero		1


	//   ....[55]....
        /*046c*/ 	.word	0x000009e0
        /*0470*/ 	.word	0x000000ff
        /*0474*/ 	.word	0x000001d8
        /*0478*/ 	.short	0x0100
        /*047a*/ 	.byte	0x04
	.zero		1


	//   ....[56]....
        /*047c*/ 	.word	0x000009f0
        /*0480*/ 	.word	0x000000ff
        /*0484*/ 	.word	0x000000e0
        /*0488*/ 	.short	0x0100
        /*048a*/ 	.byte	0x04
	.zero		1


	//   ....[57]....
        /*048c*/ 	.word	0x00000a00
        /*0490*/ 	.word	0x000000ff
        /*0494*/ 	.word	0x000001e0
        /*0498*/ 	.short	0x0100
        /*049a*/ 	.byte	0x04
	.zero		1


	//   ....[58]....
        /*049c*/ 	.word	0x00000a10
        /*04a0*/ 	.word	0x000000ff
        /*04a4*/ 	.word	0x000000e8
        /*04a8*/ 	.short	0x0100
        /*04aa*/ 	.byte	0x04
	.zero		1


	//   ....[59]....
        /*04ac*/ 	.word	0x00000a20
        /*04b0*/ 	.word	0x000000ff
        /*04b4*/ 	.word	0x000001e8
        /*04b8*/ 	.short	0x0100
        /*04ba*/ 	.byte	0x04
	.zero		1


	//   ....[60]....
        /*04bc*/ 	.word	0x00000a30
        /*04c0*/ 	.word	0x000000ff
        /*04c4*/ 	.word	0x000000f0
        /*04c8*/ 	.short	0x0100
        /*04ca*/ 	.byte	0x04
	.zero		1


	//   ....[61]....
        /*04cc*/ 	.word	0x00000a40
        /*04d0*/ 	.word	0x000000ff
        /*04d4*/ 	.word	0x000001f0
        /*04d8*/ 	.short	0x0100
        /*04da*/ 	.byte	0x04
	.zero		1


	//   ....[62]....
        /*04dc*/ 	.word	0x00000a50
        /*04e0*/ 	.word	0x000000ff
        /*04e4*/ 	.word	0x000000f8
        /*04e8*/ 	.short	0x0100
        /*04ea*/ 	.byte	0x04
	.zero		1


	//   ....[63]....
        /*04ec*/ 	.word	0x00000a60
        /*04f0*/ 	.word	0x000000ff
        /*04f4*/ 	.word	0x000001f8
        /*04f8*/ 	.short	0x0100
        /*04fa*/ 	.byte	0x04
	.zero		1


	//   ....[64]....
        /*04fc*/ 	.word	0x00000b90
        /*0500*/ 	.word	0x000000ff
        /*0504*/ 	.word	0x00000200
        /*0508*/ 	.short	0x0100
        /*050a*/ 	.byte	0x04
	.zero		1


	//   ....[65]....
        /*050c*/ 	.word	0x00000ba0
        /*0510*/ 	.word	0x000000ff
        /*0514*/ 	.word	0x00000210
        /*0518*/ 	.short	0x0100
        /*051a*/ 	.byte	0x04
	.zero		1


	//   ....[66]....
        /*051c*/ 	.word	0x00000bb0
        /*0520*/ 	.word	0x000000ff
        /*0524*/ 	.word	0x00000208
        /*0528*/ 	.short	0x0100
        /*052a*/ 	.byte	0x04
	.zero		1


	//   ....[67]....
        /*052c*/ 	.word	0x00000bc0
        /*0530*/ 	.word	0x000000ff
        /*0534*/ 	.word	0x00000218
        /*0538*/ 	.short	0x0100
        /*053a*/ 	.byte	0x04
	.zero		1


	//   ....[68]....
        /*053c*/ 	.word	0x00000ca0
        /*0540*/ 	.word	0x000000ff
        /*0544*/ 	.word	0x00000220
        /*0548*/ 	.short	0x0100
        /*054a*/ 	.byte	0x06
	.zero		1


	//   ....[69]....
        /*054c*/ 	.word	0x00000cb0
        /*0550*/ 	.word	0x000000ff
        /*0554*/ 	.word	0x00000228
        /*0558*/ 	.short	0x0100
        /*055a*/ 	.byte	0x06
	.zero		1


	//   ....[70]....
        /*055c*/ 	.word	0x00000de0
        /*0560*/ 	.word	0x000000ff
        /*0564*/ 	.word	0x00000230
        /*0568*/ 	.short	0x0100
        /*056a*/ 	.byte	0x06
	.zero		1


	//   ....[71]....
        /*056c*/ 	.word	0x00000df0
        /*0570*/ 	.word	0x000000ff
        /*0574*/ 	.word	0x00000240
        /*0578*/ 	.short	0x0100
        /*057a*/ 	.byte	0x06
	.zero		1


	//   ....[72]....
        /*057c*/ 	.word	0x00000e00
        /*0580*/ 	.word	0x000000ff
        /*0584*/ 	.word	0x00000238
        /*0588*/ 	.short	0x0100
        /*058a*/ 	.byte	0x06
	.zero		1


	//   ....[73]....
        /*058c*/ 	.word	0x00000e10
        /*0590*/ 	.word	0x000000ff
        /*0594*/ 	.word	0x00000248
        /*0598*/ 	.short	0x0100
        /*059a*/ 	.byte	0x06
	.zero		1


	//   ....[74]....
        /*059c*/ 	.word	0x00000f30
        /*05a0*/ 	.word	0x000000ff
        /*05a4*/ 	.word	0x00000250
        /*05a8*/ 	.short	0x0100
        /*05aa*/ 	.byte	0x04
	.zero		1


	//   ....[75]....
        /*05ac*/ 	.word	0x00000f40
        /*05b0*/ 	.word	0x000000ff
        /*05b4*/ 	.word	0x00000270
        /*05b8*/ 	.short	0x0100
        /*05ba*/ 	.byte	0x04
	.zero		1


	//   ....[76]....
        /*05bc*/ 	.word	0x00000f50
        /*05c0*/ 	.word	0x000000ff
        /*05c4*/ 	.word	0x00000258
        /*05c8*/ 	.short	0x0100
        /*05ca*/ 	.byte	0x04
	.zero		1


	//   ....[77]....
        /*05cc*/ 	.word	0x00000f60
        /*05d0*/ 	.word	0x000000ff
        /*05d4*/ 	.word	0x00000278
        /*05d8*/ 	.short	0x0100
        /*05da*/ 	.byte	0x04
	.zero		1


	//   ....[78]....
        /*05dc*/ 	.word	0x00000f70
        /*05e0*/ 	.word	0x000000ff
        /*05e4*/ 	.word	0x00000260
        /*05e8*/ 	.short	0x0100
        /*05ea*/ 	.byte	0x04
	.zero		1


	//   ....[79]....
        /*05ec*/ 	.word	0x00000f80
        /*05f0*/ 	.word	0x000000ff
        /*05f4*/ 	.word	0x00000280
        /*05f8*/ 	.short	0x0100
        /*05fa*/ 	.byte	0x04
	.zero		1


	//   ....[80]....
        /*05fc*/ 	.word	0x00000f90
        /*0600*/ 	.word	0x000000ff
        /*0604*/ 	.word	0x00000268
        /*0608*/ 	.short	0x0100
        /*060a*/ 	.byte	0x04
	.zero		1


	//   ....[81]....
        /*060c*/ 	.word	0x00000fa0
        /*0610*/ 	.word	0x000000ff
        /*0614*/ 	.word	0x00000288
        /*0618*/ 	.short	0x0100
        /*061a*/ 	.byte	0x04
	.zero		1


	//   ....[82]....
        /*061c*/ 	.word	0x00001090
        /*0620*/ 	.word	0x000000ff
        /*0624*/ 	.word	0x00000290
        /*0628*/ 	.short	0x0100
        /*062a*/ 	.byte	0x04
	.zero		1


	//   ....[83]....
        /*062c*/ 	.word	0x000010a0
        /*0630*/ 	.word	0x000000ff
        /*0634*/ 	.word	0x000002a0
        /*0638*/ 	.short	0x0100
        /*063a*/ 	.byte	0x04
	.zero		1


	//   ....[84]....
        /*063c*/ 	.word	0x000010b0
        /*0640*/ 	.word	0x000000ff
        /*0644*/ 	.word	0x00000298
        /*0648*/ 	.short	0x0100
        /*064a*/ 	.byte	0x04
	.zero		1


	//   ....[85]....
        /*064c*/ 	.word	0x000010c0
        /*0650*/ 	.word	0x000000ff
        /*0654*/ 	.word	0x000002a8
        /*0658*/ 	.short	0x0100
        /*065a*/ 	.byte	0x04
	.zero		1


	//   ....[86]....
        /*065c*/ 	.word	0x000011c0
        /*0660*/ 	.word	0x000000ff
        /*0664*/ 	.word	0x000002b0
        /*0668*/ 	.short	0x0100
        /*066a*/ 	.byte	0x06
	.zero		1


	//   ....[87]....
        /*066c*/ 	.word	0x00001d40
        /*0670*/ 	.word	0x00000000
        /*0674*/ 	.word	0x000002a0
        /*0678*/ 	.short	0x010a
        /*067a*/ 	.byte	0xff
	.zero		1


	//   ....[88]....
        /*067c*/ 	.word	0x00001d60
        /*0680*/ 	.word	0x00000000
        /*0684*/ 	.word	0x00000290
        /*0688*/ 	.short	0x0101
        /*068a*/ 	.byte	0xff
	.zero		1


	//   ....[89]....
        /*068c*/ 	.word	0x00001e10
        /*0690*/ 	.word	0x000000ff
        /*0694*/ 	.word	0x00000100
        /*0698*/ 	.short	0x010a
        /*069a*/ 	.byte	0x04
	.zero		1


	//   ....[90]....
        /*069c*/ 	.word	0x00001ee0
        /*06a0*/ 	.word	0x000000ff
        /*06a4*/ 	.word	0x00000100
        /*06a8*/ 	.short	0x010a
        /*06aa*/ 	.byte	0x21
	.zero		1


	//   ....[91]....
        /*06ac*/ 	.word	0x00002090
        /*06b0*/ 	.word	0x000000ff
        /*06b4*/ 	.word	0x00000100
        /*06b8*/ 	.short	0x010a
        /*06ba*/ 	.byte	0x05
	.zero		1


	//   ....[92]....
        /*06bc*/ 	.word	0x000021a0
        /*06c0*/ 	.word	0x000000ff
        /*06c4*/ 	.word	0x00000228
        /*06c8*/ 	.short	0x0101
        /*06ca*/ 	.byte	0x0d
	.zero		1


	//   ....[93]....
        /*06cc*/ 	.word	0x000021c0
        /*06d0*/ 	.word	0x000000ff
        /*06d4*/ 	.word	0x00000100
        /*06d8*/ 	.short	0x010a
        /*06da*/ 	.byte	0x04
	.zero		1


	//   ....[94]....
        /*06dc*/ 	.word	0x00002240
        /*06e0*/ 	.word	0x000000ff
        /*06e4*/ 	.word	0x00000100
        /*06e8*/ 	.short	0x010a
        /*06ea*/ 	.byte	0x09
	.zero		1


	//   ....[95]....
        /*06ec*/ 	.word	0x00002410
        /*06f0*/ 	.word	0x000000ff
        /*06f4*/ 	.word	0x00000100
        /*06f8*/ 	.short	0x010a
        /*06fa*/ 	.byte	0x05
	.zero		1


	//   ....[96]....
        /*06fc*/ 	.word	0x00002520
        /*0700*/ 	.word	0x00000003
        /*0704*/ 	.word	0x00000230
        /*0708*/ 	.short	0x010a
        /*070a*/ 	.byte	0xff
	.zero		1


	//   ....[97]....
        /*070c*/ 	.word	0x00002670
        /*0710*/ 	.word	0x00000000
        /*0714*/ 	.word	0x00000000
        /*0718*/ 	.short	0x0101
        /*071a*/ 	.byte	0xff
	.zero		1


	//   ....[98]....
        /*071c*/ 	.word	0x00002c10
        /*0720*/ 	.word	0x000000ff
        /*0724*/ 	.word	0x00000000
        /*0728*/ 	.short	0x010a
        /*072a*/ 	.byte	0x04
	.zero		1


	//   ....[99]....
        /*072c*/ 	.word	0x00002ca0
        /*0730*/ 	.word	0x000000ff
        /*0734*/ 	.word	0x00000000
        /*0738*/ 	.short	0x010a
        /*073a*/ 	.byte	0x05
	.zero		1


	//   ....[100]....
        /*073c*/ 	.word	0x00002d30
        /*0740*/ 	.word	0x000000ff
        /*0744*/ 	.word	0x00000000
        /*0748*/ 	.short	0x010a
        /*074a*/ 	.byte	0x05
	.zero		1


	//   ....[101]....
        /*074c*/ 	.word	0x00002dc0
        /*0750*/ 	.word	0x000000ff
        /*0754*/ 	.word	0x00000000
        /*0758*/ 	.short	0x010a
        /*075a*/ 	.byte	0x05
	.zero		1


	//   ....[102]....
        /*075c*/ 	.word	0x00002e50
        /*0760*/ 	.word	0x000000ff
        /*0764*/ 	.word	0x00000000
        /*0768*/ 	.short	0x010a
        /*076a*/ 	.byte	0x05
	.zero		1


	//   ....[103]....
        /*076c*/ 	.word	0x00002ee0
        /*0770*/ 	.word	0x000000ff
        /*0774*/ 	.word	0x00000000
        /*0778*/ 	.short	0x010a
        /*077a*/ 	.byte	0x05
	.zero		1


	//   ....[104]....
        /*077c*/ 	.word	0x00002f70
        /*0780*/ 	.word	0x000000ff
        /*0784*/ 	.word	0x00000000
        /*0788*/ 	.short	0x010a
        /*078a*/ 	.byte	0x05
	.zero		1


	//   ....[105]....
        /*078c*/ 	.word	0x00003000
        /*0790*/ 	.word	0x000000ff
        /*0794*/ 	.word	0x00000000
        /*0798*/ 	.short	0x010a
        /*079a*/ 	.byte	0x05
	.zero		1


	//   ....[106]....
        /*079c*/ 	.word	0x00003090
        /*07a0*/ 	.word	0x000000ff
        /*07a4*/ 	.word	0x00000000
        /*07a8*/ 	.short	0x010a
        /*07aa*/ 	.byte	0x05
	.zero		1


	//   ....[107]....
        /*07ac*/ 	.word	0x00003120
        /*07b0*/ 	.word	0x000000ff
        /*07b4*/ 	.word	0x00000000
        /*07b8*/ 	.short	0x010a
        /*07ba*/ 	.byte	0x05
	.zero		1


	//   ....[108]....
        /*07bc*/ 	.word	0x000031b0
        /*07c0*/ 	.word	0x000000ff
        /*07c4*/ 	.word	0x00000000
        /*07c8*/ 	.short	0x010a
        /*07ca*/ 	.byte	0x05
	.zero		1


	//   ....[109]....
        /*07cc*/ 	.word	0x00003240
        /*07d0*/ 	.word	0x000000ff
        /*07d4*/ 	.word	0x00000000
        /*07d8*/ 	.short	0x010a
        /*07da*/ 	.byte	0x05
	.zero		1


	//   ....[110]....
        /*07dc*/ 	.word	0x000032d0
        /*07e0*/ 	.word	0x000000ff
        /*07e4*/ 	.word	0x00000000
        /*07e8*/ 	.short	0x010a
        /*07ea*/ 	.byte	0x05
	.zero		1


	//   ....[111]....
        /*07ec*/ 	.word	0x00003360
        /*07f0*/ 	.word	0x000000ff
        /*07f4*/ 	.word	0x00000000
        /*07f8*/ 	.short	0x010a
        /*07fa*/ 	.byte	0x05
	.zero		1


	//   ....[112]....
        /*07fc*/ 	.word	0x000033f0
        /*0800*/ 	.word	0x000000ff
        /*0804*/ 	.word	0x00000000
        /*0808*/ 	.short	0x010a
        /*080a*/ 	.byte	0x05
	.zero		1


	//   ....[113]....
        /*080c*/ 	.word	0x00003480
        /*0810*/ 	.word	0x000000ff
        /*0814*/ 	.word	0x00000000
        /*0818*/ 	.short	0x010a
        /*081a*/ 	.byte	0x05
	.zero		1


	//   ....[114]....
        /*081c*/ 	.word	0x00003510
        /*0820*/ 	.word	0x000000ff
        /*0824*/ 	.word	0x00000000
        /*0828*/ 	.short	0x010a
        /*082a*/ 	.byte	0x05
	.zero		1


	//   ....[115]....
        /*082c*/ 	.word	0x000035a0
        /*0830*/ 	.word	0x000000ff
        /*0834*/ 	.word	0x00000000
        /*0838*/ 	.short	0x010a
        /*083a*/ 	.byte	0x05
	.zero		1


	//   ....[116]....
        /*083c*/ 	.word	0x00003630
        /*0840*/ 	.word	0x000000ff
        /*0844*/ 	.word	0x00000000
        /*0848*/ 	.short	0x010a
        /*084a*/ 	.byte	0x05
	.zero		1


	//   ....[117]....
        /*084c*/ 	.word	0x000036c0
        /*0850*/ 	.word	0x000000ff
        /*0854*/ 	.word	0x00000000
        /*0858*/ 	.short	0x010a
        /*085a*/ 	.byte	0x05
	.zero		1


	//   ....[118]....
        /*085c*/ 	.word	0x00003750
        /*0860*/ 	.word	0x000000ff
        /*0864*/ 	.word	0x00000000
        /*0868*/ 	.short	0x010a
        /*086a*/ 	.byte	0x05
	.zero		1


	//   ....[119]....
        /*086c*/ 	.word	0x000037e0
        /*0870*/ 	.word	0x000000ff
        /*0874*/ 	.word	0x00000000
        /*0878*/ 	.short	0x010a
        /*087a*/ 	.byte	0x05
	.zero		1


	//   ....[120]....
        /*087c*/ 	.word	0x00003870
        /*0880*/ 	.word	0x000000ff
        /*0884*/ 	.word	0x00000000
        /*0888*/ 	.short	0x010a
        /*088a*/ 	.byte	0x05
	.zero		1


	//   ....[121]....
        /*088c*/ 	.word	0x00003900
        /*0890*/ 	.word	0x000000ff
        /*0894*/ 	.word	0x00000000
        /*0898*/ 	.short	0x010a
        /*089a*/ 	.byte	0x05
	.zero		1


	//   ....[122]....
        /*089c*/ 	.word	0x00003990
        /*08a0*/ 	.word	0x000000ff
        /*08a4*/ 	.word	0x00000000
        /*08a8*/ 	.short	0x010a
        /*08aa*/ 	.byte	0x05
	.zero		1


	//   ....[123]....
        /*08ac*/ 	.word	0x00003a20
        /*08b0*/ 	.word	0x000000ff
        /*08b4*/ 	.word	0x00000000
        /*08b8*/ 	.short	0x010a
        /*08ba*/ 	.byte	0x05
	.zero		1


	//   ....[124]....
        /*08bc*/ 	.word	0x00003ab0
        /*08c0*/ 	.word	0x000000ff
        /*08c4*/ 	.word	0x00000000
        /*08c8*/ 	.short	0x010a
        /*08ca*/ 	.byte	0x05
	.zero		1


	//   ....[125]....
        /*08cc*/ 	.word	0x00003b40
        /*08d0*/ 	.word	0x000000ff
        /*08d4*/ 	.word	0x00000000
        /*08d8*/ 	.short	0x010a
        /*08da*/ 	.byte	0x05
	.zero		1


	//   ....[126]....
        /*08dc*/ 	.word	0x00003bd0
        /*08e0*/ 	.word	0x000000ff
        /*08e4*/ 	.word	0x00000000
        /*08e8*/ 	.short	0x010a
        /*08ea*/ 	.byte	0x05
	.zero		1


	//   ....[127]....
        /*08ec*/ 	.word	0x00003c60
        /*08f0*/ 	.word	0x000000ff
        /*08f4*/ 	.word	0x00000000
        /*08f8*/ 	.short	0x010a
        /*08fa*/ 	.byte	0x05
	.zero		1


	//   ....[128]....
        /*08fc*/ 	.word	0x00003cf0
        /*0900*/ 	.word	0x000000ff
        /*0904*/ 	.word	0x00000000
        /*0908*/ 	.short	0x010a
        /*090a*/ 	.byte	0x05
	.zero		1


	//   ....[129]....
        /*090c*/ 	.word	0x00003d90
        /*0910*/ 	.word	0x00000000
        /*0914*/ 	.word	0x00000000
        /*0918*/ 	.short	0x010a
        /*091a*/ 	.byte	0xff
	.zero		1


	//   ....[130]....
        /*091c*/ 	.word	0x00003eb0
        /*0920*/ 	.word	0x00000002
        /*0924*/ 	.word	0x00000290
        /*0928*/ 	.short	0x010a
        /*092a*/ 	.byte	0xff
	.zero		1


	//   ....[131]....
        /*092c*/ 	.word	0x00003f10
        /*0930*/ 	.word	0x00000004
        /*0934*/ 	.word	0x00000000
        /*0938*/ 	.short	0x0101
        /*093a*/ 	.byte	0xff
	.zero		1


	//   ....[132]....
        /*093c*/ 	.word	0x00003f30
        /*0940*/ 	.word	0x000000ff
        /*0944*/ 	.word	0x00000240
        /*0948*/ 	.short	0x010a
        /*094a*/ 	.byte	0x04
	.zero		1


	//   ....[133]....
        /*094c*/ 	.word	0x00004050
        /*0950*/ 	.word	0x00000002
        /*0954*/ 	.word	0x00000230
        /*0958*/ 	.short	0x010a
        /*095a*/ 	.byte	0xff
	.zero		1


	//   ....[134]....
        /*095c*/ 	.word	0x00004160
        /*0960*/ 	.word	0x00000002
        /*0964*/ 	.word	0x00000000
        /*0968*/ 	.short	0x0101
        /*096a*/ 	.byte	0xff
	.zero		1


	//   ....[135]....
        /*096c*/ 	.word	0x000041f0
        /*0970*/ 	.word	0x000000ff
        /*0974*/ 	.word	0x00000240
        /*0978*/ 	.short	0x0106
        /*097a*/ 	.byte	0x04
	.zero		1


	//   ....[136]....
        /*097c*/ 	.word	0x00004210
        /*0980*/ 	.word	0x000000ff
        /*0984*/ 	.word	0x00000240
        /*0988*/ 	.short	0x010a
        /*098a*/ 	.byte	0x04
	.zero		1


	//   ....[137]....
        /*098c*/ 	.word	0x000042a0
        /*0990*/ 	.word	0x000000ff
        /*0994*/ 	.word	0x00000240
        /*0998*/ 	.short	0x0106
        /*099a*/ 	.byte	0x07
	.zero		1


	//   ....[138]....
        /*099c*/ 	.word	0x000042e0
        /*09a0*/ 	.word	0x00000000
        /*09a4*/ 	.word	0x00000240
        /*09a8*/ 	.short	0x010a
        /*09aa*/ 	.byte	0xff
	.zero		1


	//   ....[139]....
        /*09ac*/ 	.word	0x00004520
        /*09b0*/ 	.word	0x000000ff
        /*09b4*/ 	.word	0x00000008
        /*09b8*/ 	.short	0x010a
        /*09ba*/ 	.byte	0x05
	.zero		1


	//   ....[140]....
        /*09bc*/ 	.word	0x00004540
        /*09c0*/ 	.word	0x000000ff
        /*09c4*/ 	.word	0x00000008
        /*09c8*/ 	.short	0x010a
        /*09ca*/ 	.byte	0x05
	.zero		1


	//   ....[141]....
        /*09cc*/ 	.word	0x000046d0
        /*09d0*/ 	.word	0x000000ff
        /*09d4*/ 	.word	0x00000008
        /*09d8*/ 	.short	0x010a
        /*09da*/ 	.byte	0x05
	.zero		1


	//   ....[142]....
        /*09dc*/ 	.word	0x000046f0
        /*09e0*/ 	.word	0x000000ff
        /*09e4*/ 	.word	0x00000008
        /*09e8*/ 	.short	0x010a
        /*09ea*/ 	.byte	0x05
	.zero		1


	//   ....[143]....
        /*09ec*/ 	.word	0x000047b0
        /*09f0*/ 	.word	0x000000ff
        /*09f4*/ 	.word	0x00000000
        /*09f8*/ 	.short	0x0101
        /*09fa*/ 	.byte	0x04
	.zero		1


	//   ....[144]....
        /*09fc*/ 	.word	0x00004a90
        /*0a00*/ 	.word	0x00000000
        /*0a04*/ 	.word	0x00000230
        /*0a08*/ 	.short	0x010a
        /*0a0a*/ 	.byte	0xff
	.zero		1


	//   ....[145]....
        /*0a0c*/ 	.word	0x00004b50
        /*0a10*/ 	.word	0x00000000
        /*0a14*/ 	.word	0x00000000
        /*0a18*/ 	.short	0x0101
        /*0a1a*/ 	.byte	0xff
	.zero		1


	//   ....[146]....
        /*0a1c*/ 	.word	0x00004c00
        /*0a20*/ 	.word	0x000000ff
        /*0a24*/ 	.word	0x00000000
        /*0a28*/ 	.short	0x010a
        /*0a2a*/ 	.byte	0x04
	.zero		1


	//   ....[147]....
        /*0a2c*/ 	.word	0x00004c10
        /*0a30*/ 	.word	0x000000ff
        /*0a34*/ 	.word	0x00000270
        /*0a38*/ 	.short	0x010a
        /*0a3a*/ 	.byte	0x13
	.zero		1


	//   ....[148]....
        /*0a3c*/ 	.word	0x00004cd0
        /*0a40*/ 	.word	0x000000ff
        /*0a44*/ 	.word	0x00000000
        /*0a48*/ 	.short	0x010a
        /*0a4a*/ 	.byte	0x06
	.zero		1


	//   ....[149]....
        /*0a4c*/ 	.word	0x00004df0
        /*0a50*/ 	.word	0x000000ff
        /*0a54*/ 	.word	0x00000000
        /*0a58*/ 	.short	0x010a
        /*0a5a*/ 	.byte	0x04
	.zero		1


	//   ....[150]....
        /*0a5c*/ 	.word	0x00005010
        /*0a60*/ 	.word	0x000000ff
        /*0a64*/ 	.word	0x00000000
        /*0a68*/ 	.short	0x010a
        /*0a6a*/ 	.byte	0x04
	.zero		1


	//   ....[151]....
        /*0a6c*/ 	.word	0x000050a0
        /*0a70*/ 	.word	0x000000ff
        /*0a74*/ 	.word	0x00000000
        /*0a78*/ 	.short	0x010a
        /*0a7a*/ 	.byte	0x05
	.zero		1


	//   ....[152]....
        /*0a7c*/ 	.word	0x00005130
        /*0a80*/ 	.word	0x000000ff
        /*0a84*/ 	.word	0x00000000
        /*0a88*/ 	.short	0x010a
        /*0a8a*/ 	.byte	0x05
	.zero		1


	//   ....[153]....
        /*0a8c*/ 	.word	0x000051d0
        /*0a90*/ 	.word	0x00000000
        /*0a94*/ 	.word	0x00000000
        /*0a98*/ 	.short	0x010a
        /*0a9a*/ 	.byte	0xff
	.zero		1


	//   ....[154]....
        /*0a9c*/ 	.word	0x00005210
        /*0aa0*/ 	.word	0x00000000
        /*0aa4*/ 	.word	0x00000000
        /*0aa8*/ 	.short	0x010a
        /*0aaa*/ 	.byte	0xff
	.zero		1


	//   ....[155]....
        /*0aac*/ 	.word	0x00005280
        /*0ab0*/ 	.word	0x000000ff
        /*0ab4*/ 	.word	0x00000000
        /*0ab8*/ 	.short	0x0101
        /*0aba*/ 	.byte	0x04
	.zero		1


	//   ....[156]....
        /*0abc*/ 	.word	0x000052c0
        /*0ac0*/ 	.word	0x000000ff
        /*0ac4*/ 	.word	0x000002b0
        /*0ac8*/ 	.short	0x010a
        /*0aca*/ 	.byte	0x0d
	.zero		1


	//   ....[157]....
        /*0acc*/ 	.word	0x00005310
        /*0ad0*/ 	.word	0x000000ff
        /*0ad4*/ 	.word	0x00000000
        /*0ad8*/ 	.short	0x0101
        /*0ada*/ 	.byte	0x04
	.zero		1


	//   ....[158]....
        /*0adc*/ 	.word	0x000057e0
        /*0ae0*/ 	.word	0x00000008
        /*0ae4*/ 	.word	0x00000230
        /*0ae8*/ 	.short	0x010a
        /*0aea*/ 	.byte	0xff
	.zero		1


	//   ....[159]....
        /*0aec*/ 	.word	0x00005950
        /*0af0*/ 	.word	0x00000000
        /*0af4*/ 	.word	0x00000000
        /*0af8*/ 	.short	0x0101
        /*0afa*/ 	.byte	0xff
	.zero		1


	//   ....[160]....
        /*0afc*/ 	.word	0x00005e30
        /*0b00*/ 	.word	0x000000ff
        /*0b04*/ 	.word	0x00000228
        /*0b08*/ 	.short	0x010a
        /*0b0a*/ 	.byte	0x15
	.zero		1


	//   ....[161]....
        /*0b0c*/ 	.word	0x00005fc0
        /*0b10*/ 	.word	0x000000ff
        /*0b14*/ 	.word	0x00000210
        /*0b18*/ 	.short	0x010a
        /*0b1a*/ 	.byte	0x15
	.zero		1


	//   ....[162]....
        /*0b1c*/ 	.word	0x00006130
        /*0b20*/ 	.word	0x000000ff
        /*0b24*/ 	.word	0x00000200
        /*0b28*/ 	.short	0x010b
        /*0b2a*/ 	.byte	0x15
	.zero		1


	//   ....[163]....
        /*0b2c*/ 	.word	0x00006140
        /*0b30*/ 	.word	0x000000ff
        /*0b34*/ 	.word	0x00000000
        /*0b38*/ 	.short	0x0101
        /*0b3a*/ 	.byte	0x21
	.zero		1


	//   ....[164]....
        /*0b3c*/ 	.word	0x00006150
        /*0b40*/ 	.word	0x000000ff
        /*0b44*/ 	.word	0x00000218
        /*0b48*/ 	.short	0x010a
        /*0b4a*/ 	.byte	0x15
	.zero		1


	//   ....[165]....
        /*0b4c*/ 	.word	0x00006330
        /*0b50*/ 	.word	0x000000ff
        /*0b54*/ 	.word	0x00000208
        /*0b58*/ 	.short	0x010b
        /*0b5a*/ 	.byte	0x15
	.zero		1


	//   ....[166]....
        /*0b5c*/ 	.word	0x00006340
        /*0b60*/ 	.word	0x000000ff
        /*0b64*/ 	.word	0x00000000
        /*0b68*/ 	.short	0x0101
        /*0b6a*/ 	.byte	0x1f
	.zero		1


	//   ....[167]....
        /*0b6c*/ 	.word	0x00006370
        /*0b70*/ 	.word	0x000000ff
        /*0b74*/ 	.word	0x00000210
        /*0b78*/ 	.short	0x010a
        /*0b7a*/ 	.byte	0x15
	.zero		1


	//   ....[168]....
        /*0b7c*/ 	.word	0x000063b0
        /*0b80*/ 	.word	0x00000000
        /*0b84*/ 	.word	0x00000218
        /*0b88*/ 	.short	0x010a
        /*0b8a*/ 	.byte	0xff
	.zero		1


	//   ....[169]....
        /*0b8c*/ 	.word	0x000066c0
        /*0b90*/ 	.word	0x00000003
        /*0b94*/ 	.word	0x00000230
        /*0b98*/ 	.short	0x010a
        /*0b9a*/ 	.byte	0xff
	.zero		1


	//   ....[170]....
        /*0b9c*/ 	.word	0x00006840
        /*0ba0*/ 	.word	0x00000000
        /*0ba4*/ 	.word	0x00000000
        /*0ba8*/ 	.short	0x0101
        /*0baa*/ 	.byte	0xff
	.zero		1


	//   ....[171]....
        /*0bac*/ 	.word	0x00007390
        /*0bb0*/ 	.word	0x00000003
        /*0bb4*/ 	.word	0x00000200
        /*0bb8*/ 	.short	0x010a
        /*0bba*/ 	.byte	0xff
	.zero		1


	//   ....[172]....
        /*0bbc*/ 	.word	0x000073d0
        /*0bc0*/ 	.word	0x000000a1
        /*0bc4*/ 	.word	0x00000250
        /*0bc8*/ 	.short	0x010a
        /*0bca*/ 	.byte	0xff
	.zero		1


	//   ....[173]....
        /*0bcc*/ 	.word	0x00007510
        /*0bd0*/ 	.word	0x00000003
        /*0bd4*/ 	.word	0x00000200
        /*0bd8*/ 	.short	0x010a
        /*0bda*/ 	.byte	0xff
	.zero		1


	//   ....[174]....
        /*0bdc*/ 	.word	0x00007640
        /*0be0*/ 	.word	0x00000000
        /*0be4*/ 	.word	0x00000000
        /*0be8*/ 	.short	0x0101
        /*0bea*/ 	.byte	0xff
	.zero		1


	//   ....[175]....
        /*0bec*/ 	.word	0x000076c0
        /*0bf0*/ 	.word	0x000000a1
        /*0bf4*/ 	.word	0x00000250
        /*0bf8*/ 	.short	0x010a
        /*0bfa*/ 	.byte	0xff
	.zero		1


	//   ....[176]....
        /*0bfc*/ 	.word	0x00008a70
        /*0c00*/ 	.word	0x000000c5
        /*0c04*/ 	.word	0x00000200
        /*0c08*/ 	.short	0x010a
        /*0c0a*/ 	.byte	0xff
	.zero		1


	//   ....[177]....
        /*0c0c*/ 	.word	0x00008b50
        /*0c10*/ 	.word	0x000000c5
        /*0c14*/ 	.word	0x00000200
        /*0c18*/ 	.short	0x010a
        /*0c1a*/ 	.byte	0xff
	.zero		1


	//   ....[178]....
        /*0c1c*/ 	.word	0x00008c80
        /*0c20*/ 	.word	0x00000000
        /*0c24*/ 	.word	0x00000000
        /*0c28*/ 	.short	0x0101
        /*0c2a*/ 	.byte	0xff
	.zero		1


	//   ....[179]....
        /*0c2c*/ 	.word	0x000090b0
        /*0c30*/ 	.word	0x000000a1
        /*0c34*/ 	.word	0x00000000
        /*0c38*/ 	.short	0x0101
        /*0c3a*/ 	.byte	0xff
	.zero		1


	//   ....[180]....
        /*0c3c*/ 	.word	0x0000a110
        /*0c40*/ 	.word	0x00000000
        /*0c44*/ 	.word	0x000002a0
        /*0c48*/ 	.short	0x010a
        /*0c4a*/ 	.byte	0xff
	.zero		1


	//   ....[181]....
        /*0c4c*/ 	.word	0x0000a170
        /*0c50*/ 	.word	0x00000000
        /*0c54*/ 	.word	0x00000100
        /*0c58*/ 	.short	0x010a
        /*0c5a*/ 	.byte	0xff
	.zero		1


	//   ....[182]....
        /*0c5c*/ 	.word	0x0000a1d0
        /*0c60*/ 	.word	0x00000000
        /*0c64*/ 	.word	0x00000100
        /*0c68*/ 	.short	0x010a
        /*0c6a*/ 	.byte	0xff
	.zero		1


	//   ....[183]....
        /*0c6c*/ 	.word	0x0000a220
        /*0c70*/ 	.word	0x00000003
        /*0c74*/ 	.word	0x00000230
        /*0c78*/ 	.short	0x010a
        /*0c7a*/ 	.byte	0xff
	.zero		1


	//   ....[184]....
        /*0c7c*/ 	.word	0x0000a280
        /*0c80*/ 	.word	0x00000000
        /*0c84*/ 	.word	0x00000000
        /*0c88*/ 	.short	0x010a
        /*0c8a*/ 	.byte	0xff
	.zero		1


	//   ....[185]....
        /*0c8c*/ 	.word	0x0000a2e0
        /*0c90*/ 	.word	0x00000000
        /*0c94*/ 	.word	0x00000000
        /*0c98*/ 	.short	0x010a
        /*0c9a*/ 	.byte	0xff
	.zero		1


	//   ....[186]....
        /*0c9c*/ 	.word	0x0000a340
        /*0ca0*/ 	.word	0x00000000
        /*0ca4*/ 	.word	0x00000000
        /*0ca8*/ 	.short	0x010a
        /*0caa*/ 	.byte	0xff
	.zero		1


	//   ....[187]....
        /*0cac*/ 	.word	0x0000a3a0
        /*0cb0*/ 	.word	0x00000000
        /*0cb4*/ 	.word	0x00000000
        /*0cb8*/ 	.short	0x010a
        /*0cba*/ 	.byte	0xff
	.zero		1


	//   ....[188]....
        /*0cbc*/ 	.word	0x0000a400
        /*0cc0*/ 	.word	0x00000000
        /*0cc4*/ 	.word	0x00000000
        /*0cc8*/ 	.short	0x010a
        /*0cca*/ 	.byte	0xff
	.zero		1


	//   ....[189]....
        /*0ccc*/ 	.word	0x0000a460
        /*0cd0*/ 	.word	0x00000000
        /*0cd4*/ 	.word	0x00000000
        /*0cd8*/ 	.short	0x010a
        /*0cda*/ 	.byte	0xff
	.zero		1


	//   ....[190]....
        /*0cdc*/ 	.word	0x0000a4c0
        /*0ce0*/ 	.word	0x00000000
        /*0ce4*/ 	.word	0x00000000
        /*0ce8*/ 	.short	0x010a
        /*0cea*/ 	.byte	0xff
	.zero		1


	//   ....[191]....
        /*0cec*/ 	.word	0x0000a520
        /*0cf0*/ 	.word	0x00000000
        /*0cf4*/ 	.word	0x00000000
        /*0cf8*/ 	.short	0x010a
        /*0cfa*/ 	.byte	0xff
	.zero		1


	//   ....[192]....
        /*0cfc*/ 	.word	0x0000a580
        /*0d00*/ 	.word	0x00000000
        /*0d04*/ 	.word	0x00000000
        /*0d08*/ 	.short	0x010a
        /*0d0a*/ 	.byte	0xff
	.zero		1


	//   ....[193]....
        /*0d0c*/ 	.word	0x0000a5e0
        /*0d10*/ 	.word	0x00000000
        /*0d14*/ 	.word	0x00000000
        /*0d18*/ 	.short	0x010a
        /*0d1a*/ 	.byte	0xff
	.zero		1


	//   ....[194]....
        /*0d1c*/ 	.word	0x0000a640
        /*0d20*/ 	.word	0x00000000
        /*0d24*/ 	.word	0x00000000
        /*0d28*/ 	.short	0x010a
        /*0d2a*/ 	.byte	0xff
	.zero		1


	//   ....[195]....
        /*0d2c*/ 	.word	0x0000a6a0
        /*0d30*/ 	.word	0x00000000
        /*0d34*/ 	.word	0x00000000
        /*0d38*/ 	.short	0x010a
        /*0d3a*/ 	.byte	0xff
	.zero		1


	//   ....[196]....
        /*0d3c*/ 	.word	0x0000a700
        /*0d40*/ 	.word	0x00000000
        /*0d44*/ 	.word	0x00000000
        /*0d48*/ 	.short	0x010a
        /*0d4a*/ 	.byte	0xff
	.zero		1


	//   ....[197]....
        /*0d4c*/ 	.word	0x0000a760
        /*0d50*/ 	.word	0x00000000
        /*0d54*/ 	.word	0x00000000
        /*0d58*/ 	.short	0x010a
        /*0d5a*/ 	.byte	0xff
	.zero		1


	//   ....[198]....
        /*0d5c*/ 	.word	0x0000a7c0
        /*0d60*/ 	.word	0x00000000
        /*0d64*/ 	.word	0x00000000
        /*0d68*/ 	.short	0x010a
        /*0d6a*/ 	.byte	0xff
	.zero		1


	//   ....[199]....
        /*0d6c*/ 	.word	0x0000a820
        /*0d70*/ 	.word	0x00000000
        /*0d74*/ 	.word	0x00000000
        /*0d78*/ 	.short	0x010a
        /*0d7a*/ 	.byte	0xff
	.zero		1


	//   ....[200]....
        /*0d7c*/ 	.word	0x0000a880
        /*0d80*/ 	.word	0x00000000
        /*0d84*/ 	.word	0x00000000
        /*0d88*/ 	.short	0x010a
        /*0d8a*/ 	.byte	0xff
	.zero		1


	//   ....[201]....
        /*0d8c*/ 	.word	0x0000a8e0
        /*0d90*/ 	.word	0x00000000
        /*0d94*/ 	.word	0x00000000
        /*0d98*/ 	.short	0x010a
        /*0d9a*/ 	.byte	0xff
	.zero		1


	//   ....[202]....
        /*0d9c*/ 	.word	0x0000a940
        /*0da0*/ 	.word	0x00000000
        /*0da4*/ 	.word	0x00000000
        /*0da8*/ 	.short	0x010a
        /*0daa*/ 	.byte	0xff
	.zero		1


	//   ....[203]....
        /*0dac*/ 	.word	0x0000a9a0
        /*0db0*/ 	.word	0x00000000
        /*0db4*/ 	.word	0x00000000
        /*0db8*/ 	.short	0x010a
        /*0dba*/ 	.byte	0xff
	.zero		1


	//   ....[204]....
        /*0dbc*/ 	.word	0x0000aa00
        /*0dc0*/ 	.word	0x00000000
        /*0dc4*/ 	.word	0x00000000
        /*0dc8*/ 	.short	0x010a
        /*0dca*/ 	.byte	0xff
	.zero		1


	//   ....[205]....
        /*0dcc*/ 	.word	0x0000aa60
        /*0dd0*/ 	.word	0x00000000
        /*0dd4*/ 	.word	0x00000000
        /*0dd8*/ 	.short	0x010a
        /*0dda*/ 	.byte	0xff
	.zero		1


	//   ....[206]....
        /*0ddc*/ 	.word	0x0000aac0
        /*0de0*/ 	.word	0x00000000
        /*0de4*/ 	.word	0x00000000
        /*0de8*/ 	.short	0x010a
        /*0dea*/ 	.byte	0xff
	.zero		1


	//   ....[207]....
        /*0dec*/ 	.word	0x0000ab20
        /*0df0*/ 	.word	0x00000000
        /*0df4*/ 	.word	0x00000000
        /*0df8*/ 	.short	0x010a
        /*0dfa*/ 	.byte	0xff
	.zero		1


	//   ....[208]....
        /*0dfc*/ 	.word	0x0000ab80
        /*0e00*/ 	.word	0x00000000
        /*0e04*/ 	.word	0x00000000
        /*0e08*/ 	.short	0x010a
        /*0e0a*/ 	.byte	0xff
	.zero		1


	//   ....[209]....
        /*0e0c*/ 	.word	0x0000abe0
        /*0e10*/ 	.word	0x00000000
        /*0e14*/ 	.word	0x00000000
        /*0e18*/ 	.short	0x010a
        /*0e1a*/ 	.byte	0xff
	.zero		1


	//   ....[210]....
        /*0e1c*/ 	.word	0x0000ac40
        /*0e20*/ 	.word	0x00000000
        /*0e24*/ 	.word	0x00000000
        /*0e28*/ 	.short	0x010a
        /*0e2a*/ 	.byte	0xff
	.zero		1


	//   ....[211]....
        /*0e2c*/ 	.word	0x0000aca0
        /*0e30*/ 	.word	0x00000000
        /*0e34*/ 	.word	0x00000000
        /*0e38*/ 	.short	0x010a
        /*0e3a*/ 	.byte	0xff
	.zero		1


	//   ....[212]....
        /*0e3c*/ 	.word	0x0000ad00
        /*0e40*/ 	.word	0x00000000
        /*0e44*/ 	.word	0x00000000
        /*0e48*/ 	.short	0x010a
        /*0e4a*/ 	.byte	0xff
	.zero		1


	//   ....[213]....
        /*0e4c*/ 	.word	0x0000ad60
        /*0e50*/ 	.word	0x00000000
        /*0e54*/ 	.word	0x00000000
        /*0e58*/ 	.short	0x010a
        /*0e5a*/ 	.byte	0xff
	.zero		1


	//   ....[214]....
        /*0e5c*/ 	.word	0x0000adc0
        /*0e60*/ 	.word	0x00000000
        /*0e64*/ 	.word	0x00000000
        /*0e68*/ 	.short	0x010a
        /*0e6a*/ 	.byte	0xff
	.zero		1


	//   ....[215]....
        /*0e6c*/ 	.word	0x0000ae10
        /*0e70*/ 	.word	0x00000002
        /*0e74*/ 	.word	0x00000290
        /*0e78*/ 	.short	0x010a
        /*0e7a*/ 	.byte	0xff
	.zero		1


	//   ....[216]....
        /*0e7c*/ 	.word	0x0000ae70
        /*0e80*/ 	.word	0x00000002
        /*0e84*/ 	.word	0x00000240
        /*0e88*/ 	.short	0x010a
        /*0e8a*/ 	.byte	0xff
	.zero		1


	//   ....[217]....
        /*0e8c*/ 	.word	0x0000aec0
        /*0e90*/ 	.word	0x00000002
        /*0e94*/ 	.word	0x00000230
        /*0e98*/ 	.short	0x010a
        /*0e9a*/ 	.byte	0xff
	.zero		1


	//   ....[218]....
        /*0e9c*/ 	.word	0x0000af20
        /*0ea0*/ 	.word	0x00000000
        /*0ea4*/ 	.word	0x00000240
        /*0ea8*/ 	.short	0x010a
        /*0eaa*/ 	.byte	0xff
	.zero		1


	//   ....[219]....
        /*0eac*/ 	.word	0x0000af80
        /*0eb0*/ 	.word	0x00000000
        /*0eb4*/ 	.word	0x00000008
        /*0eb8*/ 	.short	0x010a
        /*0eba*/ 	.byte	0xff
	.zero		1


	//   ....[220]....
        /*0ebc*/ 	.word	0x0000b070
        /*0ec0*/ 	.word	0x00000000
        /*0ec4*/ 	.word	0x00000008
        /*0ec8*/ 	.short	0x010a
        /*0eca*/ 	.byte	0xff
	.zero		1


	//   ....[221]....
        /*0ecc*/ 	.word	0x0000b0c0
        /*0ed0*/ 	.word	0x00000000
        /*0ed4*/ 	.word	0x00000230
        /*0ed8*/ 	.short	0x010a
        /*0eda*/ 	.byte	0xff
	.zero		1


	//   ....[222]....
        /*0edc*/ 	.word	0x0000b120
        /*0ee0*/ 	.word	0x00000000
        /*0ee4*/ 	.word	0x00000270
        /*0ee8*/ 	.short	0x010a
        /*0eea*/ 	.byte	0xff
	.zero		1


	//   ....[223]....
        /*0eec*/ 	.word	0x0000b180
        /*0ef0*/ 	.word	0x00000000
        /*0ef4*/ 	.word	0x00000000
        /*0ef8*/ 	.short	0x010a
        /*0efa*/ 	.byte	0xff
	.zero		1


	//   ....[224]....
        /*0efc*/ 	.word	0x0000b1e0
        /*0f00*/ 	.word	0x00000000
        /*0f04*/ 	.word	0x00000000
        /*0f08*/ 	.short	0x010a
        /*0f0a*/ 	.byte	0xff
	.zero		1


	//   ....[225]....
        /*0f0c*/ 	.word	0x0000b240
        /*0f10*/ 	.word	0x00000000
        /*0f14*/ 	.word	0x00000000
        /*0f18*/ 	.short	0x010a
        /*0f1a*/ 	.byte	0xff
	.zero		1


	//   ....[226]....
        /*0f1c*/ 	.word	0x0000b2a0
        /*0f20*/ 	.word	0x00000000
        /*0f24*/ 	.word	0x00000000
        /*0f28*/ 	.short	0x010a
        /*0f2a*/ 	.byte	0xff
	.zero		1


	//   ....[227]....
        /*0f2c*/ 	.word	0x0000b300
        /*0f30*/ 	.word	0x00000000
        /*0f34*/ 	.word	0x000002b0
        /*0f38*/ 	.short	0x010a
        /*0f3a*/ 	.byte	0xff
	.zero		1


	//   ....[228]....
        /*0f3c*/ 	.word	0x0000b350
        /*0f40*/ 	.word	0x00000008
        /*0f44*/ 	.word	0x00000230
        /*0f48*/ 	.short	0x010a
        /*0f4a*/ 	.byte	0xff
	.zero		1


	//   ....[229]....
        /*0f4c*/ 	.word	0x0000b3b0
        /*0f50*/ 	.word	0x00000000
        /*0f54*/ 	.word	0x00000228
        /*0f58*/ 	.short	0x010a
        /*0f5a*/ 	.byte	0xff
	.zero		1


	//   ....[230]....
        /*0f5c*/ 	.word	0x0000b410
        /*0f60*/ 	.word	0x00000005
        /*0f64*/ 	.word	0x00000210
        /*0f68*/ 	.short	0x010a
        /*0f6a*/ 	.byte	0xff
	.zero		1


	//   ....[231]....
        /*0f6c*/ 	.word	0x0000b470
        /*0f70*/ 	.word	0x00000005
        /*0f74*/ 	.word	0x00000218
        /*0f78*/ 	.short	0x010a
        /*0f7a*/ 	.byte	0xff
	.zero		1


	//   ....[232]....
        /*0f7c*/ 	.word	0x0000b4d0
        /*0f80*/ 	.word	0x00000000
        /*0f84*/ 	.word	0x00000210
        /*0f88*/ 	.short	0x010a
        /*0f8a*/ 	.byte	0xff
	.zero		1


	//   ....[233]....
        /*0f8c*/ 	.word	0x0000b520
        /*0f90*/ 	.word	0x00000003
        /*0f94*/ 	.word	0x00000230
        /*0f98*/ 	.short	0x010a
        /*0f9a*/ 	.byte	0xff
	.zero		1


	//   ....[234]....
        /*0f9c*/ 	.word	0x0000b570
        /*0fa0*/ 	.word	0x00000003
        /*0fa4*/ 	.word	0x00000200
        /*0fa8*/ 	.short	0x010a
        /*0faa*/ 	.byte	0xff
	.zero		1


	//   ....[235]....
        /*0fac*/ 	.word	0x0000b5c0
        /*0fb0*/ 	.word	0x000000a1
        /*0fb4*/ 	.word	0x00000250
        /*0fb8*/ 	.short	0x010a
        /*0fba*/ 	.byte	0xff
	.zero		1


	//   ....[236]....
        /*0fbc*/ 	.word	0x0000b610
        /*0fc0*/ 	.word	0x000000c5
        /*0fc4*/ 	.word	0x00000200
        /*0fc8*/ 	.short	0x010a
        /*0fca*/ 	.byte	0xff
	.zero		1


	//----- nvinfo : EIATTR_NUM_MBARRIERS
	.align		4
.L_47:
        /*0fcc*/ 	.byte	0x03, 0x38
        /*0fce*/ 	.short	0x0057


	//----- nvinfo : EIATTR_EXIT_INSTR_OFFSETS
	.align		4
        /*0fd0*/ 	.byte	0x04, 0x1c
        /*0fd2*/ 	.short	(.L_49 - .L_48)


	//   ....[0]....
.L_48:
        /*0fd4*/ 	.word	0x00003dc0


	//   ....[1]....
        /*0fd8*/ 	.word	0x000042b0


	//   ....[2]....
        /*0fdc*/ 	.word	0x00004310


	//   ....[3]....
        /*0fe0*/ 	.word	0x00005540


	//   ....[4]....
        /*0fe4*/ 	.word	0x000063e0


	//   ....[5]....
        /*0fe8*/ 	.word	0x00006420


	//   ....[6]....
        /*0fec*/ 	.word	0x0000a100


	//----- nvinfo : EIATTR_MAX_THREADS
	.align		4
.L_49:
        /*0ff0*/ 	.byte	0x04, 0x05
        /*0ff2*/ 	.short	(.L_51 - .L_50)
.L_50:
        /*0ff4*/ 	.word	0x00000100
        /*0ff8*/ 	.word	0x00000001
        /*0ffc*/ 	.word	0x00000001


	//----- nvinfo : EIATTR_CRS_STACK_SIZE
	.align		4
.L_51:
        /*1000*/ 	.byte	0x04, 0x1e
        /*1002*/ 	.short	(.L_53 - .L_52)
.L_52:
        /*1004*/ 	.word	0x00000000


	//----- nvinfo : EIATTR_CBANK_PARAM_SIZE
	.align		4
.L_53:
        /*1008*/ 	.byte	0x03, 0x19
        /*100a*/ 	.short	0x0800


	//----- nvinfo : EIATTR_PARAM_CBANK
	.align		4
        /*100c*/ 	.byte	0x04, 0x0a
        /*100e*/ 	.short	(.L_55 - .L_54)
	.align		4
.L_54:
        /*1010*/ 	.word	index@(.nv.constant0._ZN7cutlass13device_kernelINS_4gemm6kernel13GemmUniversalIN4cute5tupleIJiiiiEEENS1_10collective13CollectiveMmaINS1_35MainloopSm100TmaUmmaWarpSpecializedILi32ELi2ELi4ENS5_IJNS4_1CILi4EEENSA_ILi1EEESC_EEEEENS5_IJNSA_ILi256EEENSA_ILi128EEENSA_ILi32EEEEEENS_12float_e5m2_tENS5_IJlSC_lEEESJ_SK_NS4_8TiledMMAINS4_8MMA_AtomIJNS4_10MMA_TraitsINS4_25SM100_MMA_F8F6F4_2x1SM_SSEJSJ_SJ_fSF_SG_NS4_17integral_constantINS4_4UMMA5MajorELSR_0EEESS_NSP_INSQ_7ScaleInELST_0EEESU_EEEEEENS4_6LayoutINS5_IJSC_SC_SC_EEENS5_IJNSA_ILi0EEESZ_SZ_EEEEENS5_IJNS4_10UnderscoreES12_S12_EEEEENS4_18SM100_TMA_2SM_LOADENS4_14ComposedLayoutINS4_7SwizzleILi1ELi4ELi3EEENS4_18smem_ptr_flag_bitsILi8EEENSX_INS5_IJNSA_ILi8EEESH_EEENS5_IJSH_SC_EEEEEEEvNS4_8identityENS4_28SM100_TMA_2SM_LOAD_MULTICASTES1F_vS1G_EENS_8epilogue10collective18CollectiveEpilogueINS1J_23Sm100TmaWarpSpecializedILi2ELi2ELi64ELb0ELb0EEEJNS5_IJSG_SG_SH_EEENS5_IJNSX_ISG_SC_EENSX_INSA_ILi64EEESC_EEEEESJ_SK_SJ_SK_NS1J_6fusion15FusionCallbacksIS1N_NS1T_17LinearCombinationISJ_fSJ_fLNS_15FloatRoundStyleE2EEES1O_S1S_JEEENS4_5SM1004TMEM4LOAD26SM100_TMEM_LOAD_32dp32b64xENS4_13SM90_TMA_LOADENS16_INS17_ILi2ELi4ELi3EEES1A_NSX_INS5_IJS1B_S1Q_EEENS5_IJS1Q_SC_EEEEEEENS4_39AutoVectorizingCopyWithAssumedAlignmentILi128EEENS4_14SM90_TMA_STOREES28_S2A_S2A_EEEvvEEEEvNT_6ParamsE)
        /*1014*/ 	.short	0x0380
        /*1016*/ 	.short	0x0800


	//----- nvinfo : EIATTR_SW_WAR
	.align		4
.L_55:
        /*1018*/ 	.byte	0x04, 0x36
        /*101a*/ 	.short	(.L_57 - .L_56)
.L_56:
        /*101c*/ 	.word	0x00000008
.L_57:


//--------------------- .nv.callgraph             --------------------------
	.section	.nv.callgraph,"",@"SHT_CUDA_CALLGRAPH"
	.align	4
	.sectionentsize	8
	.align		4
        /*0000*/ 	.word	0x00000000
	.align		4
        /*0004*/ 	.word	0xffffffff
	.align		4
        /*0008*/ 	.word	index@(_ZN7cutlass13device_kernelINS_4gemm6kernel13GemmUniversalIN4cute5tupleIJiiiiEEENS1_10collective13CollectiveMmaINS1_35MainloopSm100TmaUmmaWarpSpecializedILi32ELi2ELi4ENS5_IJNS4_1CILi4EEENSA_ILi1EEESC_EEEEENS5_IJNSA_ILi256EEENSA_ILi128EEENSA_ILi32EEEEEENS_12float_e5m2_tENS5_IJlSC_lEEESJ_SK_NS4_8TiledMMAINS4_8MMA_AtomIJNS4_10MMA_TraitsINS4_25SM100_MMA_F8F6F4_2x1SM_SSEJSJ_SJ_fSF_SG_NS4_17integral_constantINS4_4UMMA5MajorELSR_0EEESS_NSP_INSQ_7ScaleInELST_0EEESU_EEEEEENS4_6LayoutINS5_IJSC_SC_SC_EEENS5_IJNSA_ILi0EEESZ_SZ_EEEEENS5_IJNS4_10UnderscoreES12_S12_EEEEENS4_18SM100_TMA_2SM_LOADENS4_14ComposedLayoutINS4_7SwizzleILi1ELi4ELi3EEENS4_18smem_ptr_flag_bitsILi8EEENSX_INS5_IJNSA_ILi8EEESH_EEENS5_IJSH_SC_EEEEEEEvNS4_8identityENS4_28SM100_TMA_2SM_LOAD_MULTICASTES1F_vS1G_EENS_8epilogue10collective18CollectiveEpilogueINS1J_23Sm100TmaWarpSpecializedILi2ELi2ELi64ELb0ELb0EEEJNS5_IJSG_SG_SH_EEENS5_IJNSX_ISG_SC_EENSX_INSA_ILi64EEESC_EEEEESJ_SK_SJ_SK_NS1J_6fusion15FusionCallbacksIS1N_NS1T_17LinearCombinationISJ_fSJ_fLNS_15FloatRoundStyleE2EEES1O_S1S_JEEENS4_5SM1004TMEM4LOAD26SM100_TMEM_LOAD_32dp32b64xENS4_13SM90_TMA_LOADENS16_INS17_ILi2ELi4ELi3EEES1A_NSX_INS5_IJS1B_S1Q_EEENS5_IJS1Q_SC_EEEEEEENS4_39AutoVectorizingCopyWithAssumedAlignmentILi128EEENS4_14SM90_TMA_STOREES28_S2A_S2A_EEEvvEEEEvNT_6ParamsE)
	.align		4
        /*000c*/ 	.word	index@(__assertfail)
	.align		4
        /*0010*/ 	.word	0x00000000
	.align		4
        /*0014*/ 	.word	0xfffffffe
	.align		4
        /*0018*/ 	.word	0x00000000
	.align		4
        /*001c*/ 	.word	0xfffffffd
	.align		4
        /*0020*/ 	.word	0x00000000
	.align		4
        /*0024*/ 	.word	0xfffffffc


//--------------------- .nv.constant4             --------------------------
	.section	.nv.constant4,"a",@progbits
	.align	8
	.align		8
.nv.constant4:
        /*0000*/ 	.dword	__assertfail
	.align		8
        /*0008*/ 	.dword	__unnamed_1
	.align		8
        /*0010*/ 	.dword	__unnamed_2
	.align		8
        /*0018*/ 	.dword	_ZN40_INTERNAL_970d9947_4_k_cu_2f18b1d2_308684cuda3std3__45__cpo5beginE
	.align		8
        /*0020*/ 	.dword	_ZN40_INTERNAL_970d9947_4_k_cu_2f18b1d2_308684cuda3std3__45__cpo3endE
	.align		8
        /*0028*/ 	.dword	_ZN40_INTERNAL_970d9947_4_k_cu_2f18b1d2_308684cuda3std3__45__cpo6cbeginE
	.align		8
        /*0030*/ 	.dword	_ZN40_INTERNAL_970d9947_4_k_cu_2f18b1d2_308684cuda3std3__45__cpo4cendE
	.align		8
        /*0038*/ 	.dword	_ZN40_INTERNAL_970d9947_4_k_cu_2f18b1d2_308684cuda3std3__442_GLOBAL__N__970d9947_4_k_cu_2f18b1d2_308686ignoreE
	.align		8
        /*0040*/ 	.dword	_ZN40_INTERNAL_970d9947_4_k_cu_2f18b1d2_308684cuda3std3__419piecewise_constructE
	.align		8
        /*0048*/ 	.dword	_ZN40_INTERNAL_970d9947_4_k_cu_2f18b1d2_308684cuda3std3__48in_placeE
	.align		8
        /*0050*/ 	.dword	_ZN40_INTERNAL_970d9947_4_k_cu_2f18b1d2_308684cuda3std6ranges3__45__cpo4swapE
	.align		8
        /*0058*/ 	.dword	_ZN40_INTERNAL_970d9947_4_k_cu_2f18b1d2_308684cuda3std6ranges3__45__cpo9iter_moveE
	.align		8
        /*0060*/ 	.dword	_ZN40_INTERNAL_970d9947_4_k_cu_2f18b1d2_308684cute7productE
	.align		8
        /*0068*/ 	.dword	_ZN40_INTERNAL_970d9947_4_k_cu_2f18b1d2_308684cute1_E
	.align		8
        /*0070*/ 	.dword	$str$25
	.align		8
        /*0078*/ 	.dword	$str$26
	.align		8
        /*0080*/ 	.dword	$str$27
	.align		8
        /*0088*/ 	.dword	$str$28


//--------------------- .text._ZN7cutlass13device_kernelINS_4gemm6kernel13GemmUniversalIN4cute5tupleIJiiiiEEENS1_10collective13CollectiveMmaINS1_35MainloopSm100TmaUmmaWarpSpecializedILi32ELi2ELi4ENS5_IJNS4_1CILi4EEENSA_ILi1EEESC_EEEEENS5_IJNSA_ILi256EEENSA_ILi128EEENSA_ILi32EEEEEENS_12float_e5m2_tENS5_IJlSC_lEEESJ_SK_NS4_8TiledMMAINS4_8MMA_AtomIJNS4_10MMA_TraitsINS4_25SM100_MMA_F8F6F4_2x1SM_SSEJSJ_SJ_fSF_SG_NS4_17integral_constantINS4_4UMMA5MajorELSR_0EEESS_NSP_INSQ_7ScaleInELST_0EEESU_EEEEEENS4_6LayoutINS5_IJSC_SC_SC_EEENS5_IJNSA_ILi0EEESZ_SZ_EEEEENS5_IJNS4_10UnderscoreES12_S12_EEEEENS4_18SM100_TMA_2SM_LOADENS4_14ComposedLayoutINS4_7SwizzleILi1ELi4ELi3EEENS4_18smem_ptr_flag_bitsILi8EEENSX_INS5_IJNSA_ILi8EEESH_EEENS5_IJSH_SC_EEEEEEEvNS4_8identityENS4_28SM100_TMA_2SM_LOAD_MULTICASTES1F_vS1G_EENS_8epilogue10collective18CollectiveEpilogueINS1J_23Sm100TmaWarpSpecializedILi2ELi2ELi64ELb0ELb0EEEJNS5_IJSG_SG_SH_EEENS5_IJNSX_ISG_SC_EENSX_INSA_ILi64EEESC_EEEEESJ_SK_SJ_SK_NS1J_6fusion15FusionCallbacksIS1N_NS1T_17LinearCombinationISJ_fSJ_fLNS_15FloatRoundStyleE2EEES1O_S1S_JEEENS4_5SM1004TMEM4LOAD26SM100_TMEM_LOAD_32dp32b64xENS4_13SM90_TMA_LOADENS16_INS17_ILi2ELi4ELi3EEES1A_NSX_INS5_IJS1B_S1Q_EEENS5_IJS1Q_SC_EEEEEEENS4_39AutoVectorizingCopyWithAssumedAlignmentILi128EEENS4_14SM90_TMA_STOREES28_S2A_S2A_EEEvvEEEEvNT_6ParamsE --------------------------
	.section	.text._ZN7cutlass13device_kernelINS_4gemm6kernel13GemmUniversalIN4cute5tupleIJiiiiEEENS1_10collective13CollectiveMmaINS1_35MainloopSm100TmaUmmaWarpSpecializedILi32ELi2ELi4ENS5_IJNS4_1CILi4EEENSA_ILi1EEESC_EEEEENS5_IJNSA_ILi256EEENSA_ILi128EEENSA_ILi32EEEEEENS_12float_e5m2_tENS5_IJlSC_lEEESJ_SK_NS4_8TiledMMAINS4_8MMA_AtomIJNS4_10MMA_TraitsINS4_25SM100_MMA_F8F6F4_2x1SM_SSEJSJ_SJ_fSF_SG_NS4_17integral_constantINS4_4UMMA5MajorELSR_0EEESS_NSP_INSQ_7ScaleInELST_0EEESU_EEEEEENS4_6LayoutINS5_IJSC_SC_SC_EEENS5_IJNSA_ILi0EEESZ_SZ_EEEEENS5_IJNS4_10UnderscoreES12_S12_EEEEENS4_18SM100_TMA_2SM_LOADENS4_14ComposedLayoutINS4_7SwizzleILi1ELi4ELi3EEENS4_18smem_ptr_flag_bitsILi8EEENSX_INS5_IJNSA_ILi8EEESH_EEENS5_IJSH_SC_EEEEEEEvNS4_8identityENS4_28SM100_TMA_2SM_LOAD_MULTICASTES1F_vS1G_EENS_8epilogue10collective18CollectiveEpilogueINS1J_23Sm100TmaWarpSpecializedILi2ELi2ELi64ELb0ELb0EEEJNS5_IJSG_SG_SH_EEENS5_IJNSX_ISG_SC_EENSX_INSA_ILi64EEESC_EEEEESJ_SK_SJ_SK_NS1J_6fusion15FusionCallbacksIS1N_NS1T_17LinearCombinationISJ_fSJ_fLNS_15FloatRoundStyleE2EEES1O_S1S_JEEENS4_5SM1004TMEM4LOAD26SM100_TMEM_LOAD_32dp32b64xENS4_13SM90_TMA_LOADENS16_INS17_ILi2ELi4ELi3EEES1A_NSX_INS5_IJS1B_S1Q_EEENS5_IJS1Q_SC_EEEEEEENS4_39AutoVectorizingCopyWithAssumedAlignmentILi128EEENS4_14SM90_TMA_STOREES28_S2A_S2A_EEEvvEEEEvNT_6ParamsE,"ax",@progbits
	.align	128
.text._ZN7cutlass13device_kernelINS_4gemm6kernel13GemmUniversalIN4cute5tupleIJiiiiEEENS1_10collective13CollectiveMmaINS1_35MainloopSm100TmaUmmaWarpSpecializedILi32ELi2ELi4ENS5_IJNS4_1CILi4EEENSA_ILi1EEESC_EEEEENS5_IJNSA_ILi256EEENSA_ILi128EEENSA_ILi32EEEEEENS_12float_e5m2_tENS5_IJlSC_lEEESJ_SK_NS4_8TiledMMAINS4_8MMA_AtomIJNS4_10MMA_TraitsINS4_25SM100_MMA_F8F6F4_2x1SM_SSEJSJ_SJ_fSF_SG_NS4_17integral_constantINS4_4UMMA5MajorELSR_0EEESS_NSP_INSQ_7ScaleInELST_0EEESU_EEEEEENS4_6LayoutINS5_IJSC_SC_SC_EEENS5_IJNSA_ILi0EEESZ_SZ_EEEEENS5_IJNS4_10UnderscoreES12_S12_EEEEENS4_18SM100_TMA_2SM_LOADENS4_14ComposedLayoutINS4_7SwizzleILi1ELi4ELi3EEENS4_18smem_ptr_flag_bitsILi8EEENSX_INS5_IJNSA_ILi8EEESH_EEENS5_IJSH_SC_EEEEEEEvNS4_8identityENS4_28SM100_TMA_2SM_LOAD_MULTICASTES1F_vS1G_EENS_8epilogue10collective18CollectiveEpilogueINS1J_23Sm100TmaWarpSpecializedILi2ELi2ELi64ELb0ELb0EEEJNS5_IJSG_SG_SH_EEENS5_IJNSX_ISG_SC_EENSX_INSA_ILi64EEESC_EEEEESJ_SK_SJ_SK_NS1J_6fusion15FusionCallbacksIS1N_NS1T_17LinearCombinationISJ_fSJ_fLNS_15FloatRoundStyleE2EEES1O_S1S_JEEENS4_5SM1004TMEM4LOAD26SM100_TMEM_LOAD_32dp32b64xENS4_13SM90_TMA_LOADENS16_INS17_ILi2ELi4ELi3EEES1A_NSX_INS5_IJS1B_S1Q_EEENS5_IJS1Q_SC_EEEEEEENS4_39AutoVectorizingCopyWithAssumedAlignmentILi128EEENS4_14SM90_TMA_STOREES28_S2A_S2A_EEEvvEEEEvNT_6ParamsE:
        .type           _ZN7cutlass13device_kernelINS_4gemm6kernel13GemmUniversalIN4cute5tupleIJiiiiEEENS1_10collective13CollectiveMmaINS1_35MainloopSm100TmaUmmaWarpSpecializedILi32ELi2ELi4ENS5_IJNS4_1CILi4EEENSA_ILi1EEESC_EEEEENS5_IJNSA_ILi256EEENSA_ILi128EEENSA_ILi32EEEEEENS_12float_e5m2_tENS5_IJlSC_lEEESJ_SK_NS4_8TiledMMAINS4_8MMA_AtomIJNS4_10MMA_TraitsINS4_25SM100_MMA_F8F6F4_2x1SM_SSEJSJ_SJ_fSF_SG_NS4_17integral_constantINS4_4UMMA5MajorELSR_0EEESS_NSP_INSQ_7ScaleInELST_0EEESU_EEEEEENS4_6LayoutINS5_IJSC_SC_SC_EEENS5_IJNSA_ILi0EEESZ_SZ_EEEEENS5_IJNS4_10UnderscoreES12_S12_EEEEENS4_18SM100_TMA_2SM_LOADENS4_14ComposedLayoutINS4_7SwizzleILi1ELi4ELi3EEENS4_18smem_ptr_flag_bitsILi8EEENSX_INS5_IJNSA_ILi8EEESH_EEENS5_IJSH_SC_EEEEEEEvNS4_8identityENS4_28SM100_TMA_2SM_LOAD_MULTICASTES1F_vS1G_EENS_8epilogue10collective18CollectiveEpilogueINS1J_23Sm100TmaWarpSpecializedILi2ELi2ELi64ELb0ELb0EEEJNS5_IJSG_SG_SH_EEENS5_IJNSX_ISG_SC_EENSX_INSA_ILi64EEESC_EEEEESJ_SK_SJ_SK_NS1J_6fusion15FusionCallbacksIS1N_NS1T_17LinearCombinationISJ_fSJ_fLNS_15FloatRoundStyleE2EEES1O_S1S_JEEENS4_5SM1004TMEM4LOAD26SM100_TMEM_LOAD_32dp32b64xENS4_13SM90_TMA_LOADENS16_INS17_ILi2ELi4ELi3EEES1A_NSX_INS5_IJS1B_S1Q_EEENS5_IJS1Q_SC_EEEEEEENS4_39AutoVectorizingCopyWithAssumedAlignmentILi128EEENS4_14SM90_TMA_STOREES28_S2A_S2A_EEEvvEEEEvNT_6ParamsE,@function
        .size           _ZN7cutlass13device_kernelINS_4gemm6kernel13GemmUniversalIN4cute5tupleIJiiiiEEENS1_10collective13CollectiveMmaINS1_35MainloopSm100TmaUmmaWarpSpecializedILi32ELi2ELi4ENS5_IJNS4_1CILi4EEENSA_ILi1EEESC_EEEEENS5_IJNSA_ILi256EEENSA_ILi128EEENSA_ILi32EEEEEENS_12float_e5m2_tENS5_IJlSC_lEEESJ_SK_NS4_8TiledMMAINS4_8MMA_AtomIJNS4_10MMA_TraitsINS4_25SM100_MMA_F8F6F4_2x1SM_SSEJSJ_SJ_fSF_SG_NS4_17integral_constantINS4_4UMMA5MajorELSR_0EEESS_NSP_INSQ_7ScaleInELST_0EEESU_EEEEEENS4_6LayoutINS5_IJSC_SC_SC_EEENS5_IJNSA_ILi0EEESZ_SZ_EEEEENS5_IJNS4_10UnderscoreES12_S12_EEEEENS4_18SM100_TMA_2SM_LOADENS4_14ComposedLayoutINS4_7SwizzleILi1ELi4ELi3EEENS4_18smem_ptr_flag_bitsILi8EEENSX_INS5_IJNSA_ILi8EEESH_EEENS5_IJSH_SC_EEEEEEEvNS4_8identityENS4_28SM100_TMA_2SM_LOAD_MULTICASTES1F_vS1G_EENS_8epilogue10collective18CollectiveEpilogueINS1J_23Sm100TmaWarpSpecializedILi2ELi2ELi64ELb0ELb0EEEJNS5_IJSG_SG_SH_EEENS5_IJNSX_ISG_SC_EENSX_INSA_ILi64EEESC_EEEEESJ_SK_SJ_SK_NS1J_6fusion15FusionCallbacksIS1N_NS1T_17LinearCombinationISJ_fSJ_fLNS_15FloatRoundStyleE2EEES1O_S1S_JEEENS4_5SM1004TMEM4LOAD26SM100_TMEM_LOAD_32dp32b64xENS4_13SM90_TMA_LOADENS16_INS17_ILi2ELi4ELi3EEES1A_NSX_INS5_IJS1B_S1Q_EEENS5_IJS1Q_SC_EEEEEEENS4_39AutoVectorizingCopyWithAssumedAlignmentILi128EEENS4_14SM90_TMA_STOREES28_S2A_S2A_EEEvvEEEEvNT_6ParamsE,(.L_x_249 - _ZN7cutlass13device_kernelINS_4gemm6kernel13GemmUniversalIN4cute5tupleIJiiiiEEENS1_10collective13CollectiveMmaINS1_35MainloopSm100TmaUmmaWarpSpecializedILi32ELi2ELi4ENS5_IJNS4_1CILi4EEENSA_ILi1EEESC_EEEEENS5_IJNSA_ILi256EEENSA_ILi128EEENSA_ILi32EEEEEENS_12float_e5m2_tENS5_IJlSC_lEEESJ_SK_NS4_8TiledMMAINS4_8MMA_AtomIJNS4_10MMA_TraitsINS4_25SM100_MMA_F8F6F4_2x1SM_SSEJSJ_SJ_fSF_SG_NS4_17integral_constantINS4_4UMMA5MajorELSR_0EEESS_NSP_INSQ_7ScaleInELST_0EEESU_EEEEEENS4_6LayoutINS5_IJSC_SC_SC_EEENS5_IJNSA_ILi0EEESZ_SZ_EEEEENS5_IJNS4_10UnderscoreES12_S12_EEEEENS4_18SM100_TMA_2SM_LOADENS4_14ComposedLayoutINS4_7SwizzleILi1ELi4ELi3EEENS4_18smem_ptr_flag_bitsILi8EEENSX_INS5_IJNSA_ILi8EEESH_EEENS5_IJSH_SC_EEEEEEEvNS4_8identityENS4_28SM100_TMA_2SM_LOAD_MULTICASTES1F_vS1G_EENS_8epilogue10collective18CollectiveEpilogueINS1J_23Sm100TmaWarpSpecializedILi2ELi2ELi64ELb0ELb0EEEJNS5_IJSG_SG_SH_EEENS5_IJNSX_ISG_SC_EENSX_INSA_ILi64EEESC_EEEEESJ_SK_SJ_SK_NS1J_6fusion15FusionCallbacksIS1N_NS1T_17LinearCombinationISJ_fSJ_fLNS_15FloatRoundStyleE2EEES1O_S1S_JEEENS4_5SM1004TMEM4LOAD26SM100_TMEM_LOAD_32dp32b64xENS4_13SM90_TMA_LOADENS16_INS17_ILi2ELi4ELi3EEES1A_NSX_INS5_IJS1B_S1Q_EEENS5_IJS1Q_SC_EEEEEEENS4_39AutoVectorizingCopyWithAssumedAlignmentILi128EEENS4_14SM90_TMA_STOREES28_S2A_S2A_EEEvvEEEEvNT_6ParamsE)
        .other          _ZN7cutlass13device_kernelINS_4gemm6kernel13GemmUniversalIN4cute5tupleIJiiiiEEENS1_10collective13CollectiveMmaINS1_35MainloopSm100TmaUmmaWarpSpecializedILi32ELi2ELi4ENS5_IJNS4_1CILi4EEENSA_ILi1EEESC_EEEEENS5_IJNSA_ILi256EEENSA_ILi128EEENSA_ILi32EEEEEENS_12float_e5m2_tENS5_IJlSC_lEEESJ_SK_NS4_8TiledMMAINS4_8MMA_AtomIJNS4_10MMA_TraitsINS4_25SM100_MMA_F8F6F4_2x1SM_SSEJSJ_SJ_fSF_SG_NS4_17integral_constantINS4_4UMMA5MajorELSR_0EEESS_NSP_INSQ_7ScaleInELST_0EEESU_EEEEEENS4_6LayoutINS5_IJSC_SC_SC_EEENS5_IJNSA_ILi0EEESZ_SZ_EEEEENS5_IJNS4_10UnderscoreES12_S12_EEEEENS4_18SM100_TMA_2SM_LOADENS4_14ComposedLayoutINS4_7SwizzleILi1ELi4ELi3EEENS4_18smem_ptr_flag_bitsILi8EEENSX_INS5_IJNSA_ILi8EEESH_EEENS5_IJSH_SC_EEEEEEEvNS4_8identityENS4_28SM100_TMA_2SM_LOAD_MULTICASTES1F_vS1G_EENS_8epilogue10collective18CollectiveEpilogueINS1J_23Sm100TmaWarpSpecializedILi2ELi2ELi64ELb0ELb0EEEJNS5_IJSG_SG_SH_EEENS5_IJNSX_ISG_SC_EENSX_INSA_ILi64EEESC_EEEEESJ_SK_SJ_SK_NS1J_6fusion15FusionCallbacksIS1N_NS1T_17LinearCombinationISJ_fSJ_fLNS_15FloatRoundStyleE2EEES1O_S1S_JEEENS4_5SM1004TMEM4LOAD26SM100_TMEM_LOAD_32dp32b64xENS4_13SM90_TMA_LOADENS16_INS17_ILi2ELi4ELi3EEES1A_NSX_INS5_IJS1B_S1Q_EEENS5_IJS1Q_SC_EEEEEEENS4_39AutoVectorizingCopyWithAssumedAlignmentILi128EEENS4_14SM90_TMA_STOREES28_S2A_S2A_EEEvvEEEEvNT_6ParamsE,@"STO_CUDA_ENTRY STV_DEFAULT"
_ZN7cutlass13device_kernelINS_4gemm6kernel13GemmUniversalIN4cute5tupleIJiiiiEEENS1_10collective13CollectiveMmaINS1_35MainloopSm100TmaUmmaWarpSpecializedILi32ELi2ELi4ENS5_IJNS4_1CILi4EEENSA_ILi1EEESC_EEEEENS5_IJNSA_ILi256EEENSA_ILi128EEENSA_ILi32EEEEEENS_12float_e5m2_tENS5_IJlSC_lEEESJ_SK_NS4_8TiledMMAINS4_8MMA_AtomIJNS4_10MMA_TraitsINS4_25SM100_MMA_F8F6F4_2x1SM_SSEJSJ_SJ_fSF_SG_NS4_17integral_constantINS4_4UMMA5MajorELSR_0EEESS_NSP_INSQ_7ScaleInELST_0EEESU_EEEEEENS4_6LayoutINS5_IJSC_SC_SC_EEENS5_IJNSA_ILi0EEESZ_SZ_EEEEENS5_IJNS4_10UnderscoreES12_S12_EEEEENS4_18SM100_TMA_2SM_LOADENS4_14ComposedLayoutINS4_7SwizzleILi1ELi4ELi3EEENS4_18smem_ptr_flag_bitsILi8EEENSX_INS5_IJNSA_ILi8EEESH_EEENS5_IJSH_SC_EEEEEEEvNS4_8identityENS4_28SM100_TMA_2SM_LOAD_MULTICASTES1F_vS1G_EENS_8epilogue10collective18CollectiveEpilogueINS1J_23Sm100TmaWarpSpecializedILi2ELi2ELi64ELb0ELb0EEEJNS5_IJSG_SG_SH_EEENS5_IJNSX_ISG_SC_EENSX_INSA_ILi64EEESC_EEEEESJ_SK_SJ_SK_NS1J_6fusion15FusionCallbacksIS1N_NS1T_17LinearCombinationISJ_fSJ_fLNS_15FloatRoundStyleE2EEES1O_S1S_JEEENS4_5SM1004TMEM4LOAD26SM100_TMEM_LOAD_32dp32b64xENS4_13SM90_TMA_LOADENS16_INS17_ILi2ELi4ELi3EEES1A_NSX_INS5_IJS1B_S1Q_EEENS5_IJS1Q_SC_EEEEEEENS4_39AutoVectorizingCopyWithAssumedAlignmentILi128EEENS4_14SM90_TMA_STOREES28_S2A_S2A_EEEvvEEEEvNT_6ParamsE:
[----:B------:R-:W1:Y:S01]  /*0000*/  LDC R1, c[0x0][0x37c] ;  /* 0x0000df00ff017b82 */ /* 0x000e620000000800 */
[----:B------:R-:W2:Y:S01]  /*0010*/  S2R R170, SR_TID.X ;  /* 0x0000000000aa7919 */ /* 0x000ea20000002100 */
[----:B------:R-:W3:Y:S06]  /*0020*/  LDCU.64 UR8, c[0x0][0x890] ;  /* 0x00011200ff0877ac */ /* 0x000eec0008000a00 */
[----:B------:R-:W4:Y:S01]  /*0030*/  S2UR UR48, SR_CgaCtaId ;  /* 0x00000000003079c3 */ /* 0x000f220000008800 */
[----:B------:R-:W-:Y:S02]  /*0040*/  PRMT R158, RZ, 0x7610, R158 ;  /* 0x00007610ff9e7816 */ /* 0x000fe4000000009e */
[----:B------:R-:W-:Y:S01]  /*0050*/  ELECT P1, URZ, PT ;  /* 0x0000000000ff782f */ /* 0x000fe20003820000 */
[----:B---3--:R-:W-:-:S04]  /*0060*/  UISETP.NE.U32.AND UP0, UPT, UR8, URZ, UPT ;  /* 0x000000ff0800728c */ /* 0x008fc8000bf05070 */
[----:B------:R-:W-:Y:S02]  /*0070*/  UISETP.NE.AND.EX UP0, UPT, UR9, URZ, UPT, UP0 ;  /* 0x000000ff0900728c */ /* 0x000fe4000bf05300 */
[----:B----4-:R-:W-:Y:S02]  /*0080*/  ULOP3.LUT UR27, UR48, 0x1, URZ, 0xc0, !UPT ;  /* 0x00000001301b7892 */ /* 0x010fe4000f8ec0ff */
[----:B------:R-:W-:Y:S01]  /*0090*/  ULOP3.LUT UR29, UR48, 0x1, URZ, 0x3c, !UPT ;  /* 0x00000001301d7892 */ /* 0x000fe2000f8e3cff */
[----:B--2---:R-:W-:-:S05]  /*00a0*/  SHF.R.U32.HI R159, RZ, 0x5, R170 ;  /* 0x00000005ff9f7819 */ /* 0x004fca00000116aa */
[----:B------:R-:W2:Y:S02]  /*00b0*/  SHFL.IDX PT, R0, R159, RZ, 0x1f ;  /* 0x00001fff9f007589 */ /* 0x000ea400000e0000 */
[----:B--2---:R-:W-:Y:S01]  /*00c0*/  R2UR UR21, R0 ;  /* 0x00000000001572ca */ /* 0x004fe200000e0000 */
[----:B-1----:R-:W-:-:S14]  /*00d0*/  BRA.U UP0, `(.L_x_0) ;  /* 0x0000000100307547 */ /* 0x002fdc000b800000 */
[----:B------:R-:W1:Y:S02]  /*00e0*/  LDCU.64 UR4, c[0x0][0x888] ;  /* 0x00011100ff0477ac */ /* 0x000e640008000a00 */
[----:B-1----:R-:W-:-:S04]  /*00f0*/  UISETP.NE.U32.AND UP0, UPT, UR4, URZ, UPT ;  /* 0x000000ff0400728c */ /* 0x002fc8000bf05070 */
[----:B------:R-:W-:-:S09]  /*0100*/  UISETP.NE.AND.EX UP0, UPT, UR5, URZ, UPT, UP0 ;  /* 0x000000ff0500728c */ /* 0x000fd2000bf05300 */
[----:B------:R-:W-:Y:S05]  /*0110*/  BRA.U !UP0, `(.L_x_1) ;  /* 0x0000000108147547 */ /* 0x000fea000b800000 */
[----:B------:R-:W1:Y:S01]  /*0120*/  LDC.64 R2, c[0x0][0x888] ;  /* 0x00022200ff027b82 */ /* 0x000e620000000a00 */
[----:B------:R-:W1:Y:S02]  /*0130*/  LDCU.64 UR4, c[0x0][0x358] ;  /* 0x00006b00ff0477ac */ /* 0x000e640008000a00 */
[----:B-1----:R1:W5:Y:S01]  /*0140*/  LDG.E R73, desc[UR4][R2.64] ;  /* 0x0000000402497981 */ /* 0x002362000c1e1900 */
[----:B------:R-:W-:Y:S01]  /*0150*/  HFMA2 R158, -RZ, RZ, 0, 5.9604644775390625e-08 ;  /* 0x00000001ff9e7431 */ /* 0x000fe200000001ff */
[----:B------:R-:W-:Y:S05]  /*0160*/  BRA `(.L_x_0) ;  /* 0x00000000000c7947 */ /* 0x000fea0003800000 */
.L_x_1:
[----:B------:R-:W1:Y:S01]  /*0170*/  LDCU UR4, c[0x0][0x880] ;  /* 0x00011000ff0477ac */ /* 0x000e620008000800 */
[----:B------:R-:W-:Y:S01]  /*0180*/  HFMA2 R158, -RZ, RZ, 0, 5.9604644775390625e-08 ;  /* 0x00000001ff9e7431 */ /* 0x000fe200000001ff */
[----:B-1----:R-:W-:-:S07]  /*0190*/  MOV R73, UR4 ;  /* 0x0000000400497c02 */ /* 0x002fce0008000f00 */
.L_x_0:
[----:B------:R-:W2:Y:S02]  /*01a0*/  LDCU.64 UR4, c[0x0][0x8b0] ;  /* 0x00011600ff0477ac */ /* 0x000ea40008000a00 */
[----:B--2---:R-:W-:-:S04]  /*01b0*/  UISETP.NE.U32.AND UP0, UPT, UR4, URZ, UPT ;  /* 0x000000ff0400728c */ /* 0x004fc8000bf05070 */
[----:B------:R-:W-:-:S09]  /*01c0*/  UISETP.NE.AND.EX UP0, UPT, UR5, URZ, UPT, UP0 ;  /* 0x000000ff0500728c */ /* 0x000fd2000bf05300 */
[----:B------:R-:W-:Y:S05]  /*01d0*/  BRA.U UP0, `(.L_x_2) ;  /* 0x0000000100287547 */ /* 0x000fea000b800000 */
[----:B------:R-:W2:Y:S02]  /*01e0*/  LDCU.64 UR4, c[0x0][0x8a8] ;  /* 0x00011500ff0477ac */ /* 0x000ea40008000a00 */
[----:B--2---:R-:W-:-:S04]  /*01f0*/  UISETP.NE.U32.AND UP0, UPT, UR4, URZ, UPT ;  /* 0x000000ff0400728c */ /* 0x004fc8000bf05070 */
[----:B------:R-:W-:-:S09]  /*0200*/  UISETP.NE.AND.EX UP0, UPT, UR5, URZ, UPT, UP0 ;  /* 0x000000ff0500728c */ /* 0x000fd2000bf05300 */
[----:B------:R-:W-:Y:S05]  /*0210*/  BRA.U !UP0, `(.L_x_3) ;  /* 0x0000000108107547 */ /* 0x000fea000b800000 */
[----:B------:R-:W2:Y:S01]  /*0220*/  LDC.64 R70, c[0x0][0x8a8] ;  /* 0x00022a00ff467b82 */ /* 0x000ea20000000a00 */
[----:B------:R-:W2:Y:S02]  /*0230*/  LDCU.64 UR4, c[0x0][0x358] ;  /* 0x00006b00ff0477ac */ /* 0x000ea40008000a00 */
[----:B--2---:R2:W5:Y:S01]  /*0240*/  LDG.E R70, desc[UR4][R70.64] ;  /* 0x0000000446467981 */ /* 0x004562000c1e1900 */
[----:B------:R-:W-:Y:S05]  /*0250*/  BRA `(.L_x_2) ;  /* 0x0000000000087947 */ /* 0x000fea0003800000 */
.L_x_3:
[----:B------:R-:W2:Y:S02]  /*0260*/  LDCU UR4, c[0x0][0x8a0] ;  /* 0x00011400ff0477ac */ /* 0x000ea40008000800 */
[----:B--2---:R-:W-:Y:S02]  /*0270*/  MOV R70, UR4 ;  /* 0x0000000400467c02 */ /* 0x004fe40008000f00 */
.L_x_2:
[----:B------:R-:W-:Y:S01]  /*0280*/  IMAD.U32 R0, RZ, RZ, UR21 ;  /* 0x00000015ff007e24 */ /* 0x000fe2000f8e00ff */
[----:B------:R-:W-:Y:S04]  /*0290*/  BSSY.RECONVERGENT B0, `(.L_x_4) ;  /* 0x000000c000007945 */ /* 0x000fe80003800200 */
[C---:B------:R-:W-:Y:S02]  /*02a0*/  ISETP.NE.OR P2, PT, R0.reuse, 0x1, !P1 ;  /* 0x000000010000780c */ /* 0x040fe40004f45670 */
[----:B------:R-:W-:-:S11]  /*02b0*/  ISETP.NE.OR P0, PT, R0, 0x3, !P1 ;  /* 0x000000030000780c */ /* 0x000fd60004f05670 */
[----:B------:R-:W-:Y:S05]  /*02c0*/  @P2 BRA `(.L_x_5) ;  /* 0x0000000000202947 */ /* 0x000fea0003800000 */
[----:B------:R-:W3:Y:S02]  /*02d0*/  LDCU.64 UR4, c[0x0][0x348] ;  /* 0x00006900ff0477ac */ /* 0x000ee40008000a00 */
[----:B---3--:R-:W-:Y:S02]  /*02e0*/  UIADD3 UR6, UP1, UPT, UR4, 0x80, URZ ;  /* 0x0000008004067890 */ /* 0x008fe4000ff3e0ff */
[----:B------:R-:W-:Y:S02]  /*02f0*/  UIADD3 UR4, UP0, UPT, UR4, 0x180, URZ ;  /* 0x0000018004047890 */ /* 0x000fe4000ff1e0ff */
[----:B------:R-:W-:Y:S02]  /*0300*/  UIADD3.X UR7, UPT, UPT, URZ, UR5, URZ, UP1, !UPT ;  /* 0x00000005ff077290 */ /* 0x000fe40008ffe4ff */
[----:B------:R-:W-:-:S07]  /*0310*/  UIADD3.X UR5, UPT, UPT, URZ, UR5, URZ, UP0, !UPT ;  /* 0x00000005ff057290 */ /* 0x000fce00087fe4ff */
[----:B------:R3:W-:Y:S02]  /*0320*/  UTMACCTL.PF [UR6] ;  /* 0x00000000060079b9 */ /* 0x0007e40008040000 */
[----:B------:R3:W-:Y:S02]  /*0330*/  UTMACCTL.PF [UR4] ;  /* 0x00000000040079b9 */ /* 0x0007e40008040000 */
[----:B---3--:R-:W-:Y:S01]  /*0340*/  NOP ;  /* 0x0000000000007918 */ /* 0x008fe20000000000 */
.L_x_5:
[----:B------:R-:W-:Y:S05]  /*0350*/  BSYNC.RECONVERGENT B0 ;  /* 0x0000000000007941 */ /* 0x000fea0003800200 */
.L_x_4:
[----:B------:R-:W-:Y:S04]  /*0360*/  BSSY.RECONVERGENT B0, `(.L_x_6) ;  /* 0x000000a000007945 */ /* 0x000fe80003800200 */
        /* <DEDUP_REMOVED lines=9> */
.L_x_7:
[----:B------:R-:W-:Y:S05]  /*0400*/  BSYNC.RECONVERGENT B0 ;  /* 0x0000000000007941 */ /* 0x000fea0003800200 */
.L_x_6:
[----:B------:R-:W3:Y:S01]  /*0410*/  LDCU.64 UR4, c[0x0][0x888] ;  /* 0x00011100ff0477ac */ /* 0x000ee20008000a00 */
[----:B------:R-:W-:Y:S02]  /*0420*/  UISETP.EQ.U32.AND UP2, UPT, UR8, URZ, UPT ;  /* 0x000000ff0800728c */ /* 0x000fe4000bf42070 */
[----:B------:R-:W-:Y:S02]  /*0430*/  UPLOP3.LUT UP4, UPT, UPT, UPT, UPT, 0x80, 0x8 ;  /* 0x000000000008789c */ /* 0x000fe40003f8f070 */
[----:B---3--:R-:W-:-:S04]  /*0440*/  UISETP.NE.U32.AND UP0, UPT, UR4, URZ, UPT ;  /* 0x000000ff0400728c */ /* 0x008fc8000bf05070 */
[----:B------:R-:W-:-:S04]  /*0450*/  UISETP.NE.AND.EX UP1, UPT, UR5, URZ, UPT, UP0 ;  /* 0x000000ff0500728c */ /* 0x000fc8000bf25300 */
[----:B------:R-:W-:-:S04]  /*0460*/  UISETP.EQ.OR.EX UP3, UPT, UR9, URZ, !UP1, UP2 ;  /* 0x000000ff0900728c */ /* 0x000fc8000cf62720 */
[----:B------:R-:W-:-:S06]  /*0470*/  UP2UR UR4, UPR, URZ, 0x8 ;  /* 0x00000008ff047883 */ /* 0x000fcc0008000000 */
[----:B------:R-:W-:Y:S01]  /*0480*/  MOV R160, UR4 ;  /* 0x0000000400a07c02 */ /* 0x000fe20008000f00 */
[----:B------:R-:W-:Y:S06]  /*0490*/  BRA.U !UP3, `(.L_x_8) ;  /* 0x000000010b207547 */ /* 0x000fec000b800000 */
[----:B------:R-:W-:Y:S01]  /*04a0*/  UISETP.NE.U32.AND UP2, UPT, UR8, URZ, UPT ;  /* 0x000000ff0800728c */ /* 0x000fe2000bf45070 */
[----:B-----5:R-:W-:Y:S01]  /*04b0*/  FSETP.NEU.AND P0, PT, R73, RZ, PT ;  /* 0x000000ff4900720b */ /* 0x020fe20003f0d000 */
[----:B------:R-:W-:Y:S02]  /*04c0*/  USEL UR4, URZ, 0xffffffff, UP1 ;  /* 0xffffffffff047887 */ /* 0x000fe40008800000 */
[----:B------:R-:W-:-:S10]  /*04d0*/  UISETP.NE.AND.EX UP2, UPT, UR9, URZ, UPT, UP2 ;  /* 0x000000ff0900728c */ /* 0x000fd4000bf45320 */
[----:B------:R-:W-:Y:S01]  /*04e0*/  VOTEU.ANY UP0, P0 ;  /* 0x0000000000ff7886 */ /* 0x000fe20000000100 */
[----:B------:R-:W-:-:S04]  /*04f0*/  @!UP2 USEL UR4, URZ, 0xffffffff, UP0 ;  /* 0xffffffffff04a887 */ /* 0x000fc80008000000 */
[----:B------:R-:W-:-:S04]  /*0500*/  ULOP3.LUT UR4, UR4, 0x1, URZ, 0xc0, !UPT ;  /* 0x0000000104047892 */ /* 0x000fc8000f8ec0ff */
[----:B------:R-:W-:-:S11]  /*0510*/  UISETP.NE.U32.AND UP4, UPT, UR4, 0x1, UPT ;  /* 0x000000010400788c */ /* 0x000fd6000bf85070 */
.L_x_8:
[----:B------:R-:W3:Y:S01]  /*0520*/  SHFL.IDX PT, R0, R159, RZ, 0x1f ;  /* 0x00001fff9f007589 */ /* 0x000ee200000e0000 */
[----:B------:R-:W-:-:S04]  /*0530*/  UISETP.NE.AND UP0, UPT, UR21, 0x2, UPT ;  /* 0x000000021500788c */ /* 0x000fc8000bf05270 */
[----:B------:R-:W-:Y:S02]  /*0540*/  UISETP.EQ.AND UP2, UPT, UR27, URZ, !UP0 ;  /* 0x000000ff1b00728c */ /* 0x000fe4000c742270 */
[----:B------:R-:W-:-:S04]  /*0550*/  USEL UR37, URZ, 0x1, UP0 ;  /* 0x00000001ff257887 */ /* 0x000fc80008000000 */
[----:B------:R-:W-:Y:S02]  /*0560*/  PLOP3.LUT P3, PT, P1, PT, UP2, 0x80, 0x8 ;  /* 0x000000000008781c */ /* 0x000fe40000f6f028 */
[----:B---3--:R-:W-:-:S13]  /*0570*/  ISETP.NE.AND P0, PT, R0, RZ, PT ;  /* 0x000000ff0000720c */ /* 0x008fda0003f05270 */
[----:B------:R-:W-:Y:S05]  /*0580*/  @P0 BRA `(.L_x_9) ;  /* 0x0000000400400947 */ /* 0x000fea0003800000 */
[----:B------:R-:W-:Y:S01]  /*0590*/  ELECT P0, URZ, PT ;  /* 0x0000000000ff782f */ /* 0x000fe20003800000 */
[----:B------:R-:W-:-:S12]  /*05a0*/  BSSY.RECONVERGENT B0, `(.L_x_9) ;  /* 0x000004e000007945 */ /* 0x000fd80003800200 */
[----:B------:R-:W-:Y:S05]  /*05b0*/  @!P0 BRA `(.L_x_10) ;  /* 0x0000000400308947 */ /* 0x000fea0003800000 */
[----:B------:R-:W-:Y:S01]  /*05c0*/  UMOV UR4, 0x400 ;  /* 0x0000040000047882 */ /* 0x000fe20000000000 */
[----:B------:R-:W-:Y:S01]  /*05d0*/  UMOV UR8, 0x1 ;  /* 0x0000000100087882 */ /* 0x000fe20000000000 */
[----:B------:R-:W-:Y:S01]  /*05e0*/  UMOV UR6, 0x2 ;  /* 0x0000000200067882 */ /* 0x000fe20000000000 */
[----:B------:R-:W-:Y:S02]  /*05f0*/  ULEA UR4, UR48, UR4, 0x18 ;  /* 0x0000000430047291 */ /* 0x000fe4000f8ec0ff */
[----:B------:R-:W-:-:S04]  /*0600*/  UIADD3 UR8, UPT, UPT, -UR8, 0x100000, URZ ;  /* 0x0010000008087890 */ /* 0x000fc8000fffe1ff */
[----:B------:R-:W-:Y:S02]  /*0610*/  USHF.L.U32 UR9, UR8, 0xb, URZ ;  /* 0x0000000b08097899 */ /* 0x000fe400080006ff */
[----:B------:R-:W-:Y:S02]  /*0620*/  USHF.L.U32 UR8, UR8, 0x1, URZ ;  /* 0x0000000108087899 */ /* 0x000fe400080006ff */
[----:B------:R-:W-:-:S04]  /*0630*/  UIADD3 UR6, UPT, UPT, -UR6, 0x100000, URZ ;  /* 0x0010000006067890 */ /* 0x000fc8000fffe1ff */
[----:B------:R-:W-:Y:S02]  /*0640*/  USHF.L.U32 UR7, UR6, 0xb, URZ ;  /* 0x0000000b06077899 */ /* 0x000fe400080006ff */
[----:B------:R-:W-:Y:S01]  /*0650*/  USHF.L.U32 UR6, UR6, 0x1, URZ ;  /* 0x0000000106067899 */ /* 0x000fe200080006ff */
[----:B------:R-:W3:Y:S03]  /*0660*/  FENCE.VIEW.ASYNC.S ;  /* 0x00000000000073c6 */ /* 0x000ee60000000000 */
[----:B---3--:R3:W4:Y:S08]  /*0670*/  SYNCS.EXCH.64 URZ, [UR4], UR8 ;  /* 0x0000000804ff75b2 */ /* 0x0087300008000100 */
[----:B------:R3:W1:Y:S01]  /*0680*/  SYNCS.EXCH.64 URZ, [UR4+0x100], UR6 ;  /* 0x0001000604ff75b2 */ /* 0x0006620008000100 */
        /* <DEDUP_REMOVED lines=61> */
[----:B------:R3:W1:Y:S02]  /*0a60*/  SYNCS.EXCH.64 URZ, [UR4+0x1f8], UR6 ;  /* 0x0001f80604ff75b2 */ /* 0x0006640008000100 */
[----:B---34-:R-:W-:Y:S01]  /*0a70*/  NOP ;  /* 0x0000000000007918 */ /* 0x018fe20000000000 */
.L_x_10:
[----:B------:R-:W-:Y:S05]  /*0a80*/  BSYNC.RECONVERGENT B0 ;  /* 0x0000000000007941 */ /* 0x000fea0003800200 */
.L_x_9:
[----:B------:R-:W3:Y:S01]  /*0a90*/  SHFL.IDX PT, R0, R159, RZ, 0x1f ;  /* 0x00001fff9f007589 */ /* 0x000ee200000e0000 */
[----:B------:R-:W-:Y:S01]  /*0aa0*/  NOP ;  /* 0x0000000000007918 */ /* 0x000fe20000000000 */
[----:B---3--:R-:W-:-:S13]  /*0ab0*/  ISETP.NE.AND P0, PT, R0, 0x1, PT ;  /* 0x000000010000780c */ /* 0x008fda0003f05270 */
[----:B------:R-:W-:Y:S05]  /*0ac0*/  @P0 BRA `(.L_x_11) ;  /* 0x0000000000440947 */ /* 0x000fea0003800000 */
        /* <DEDUP_REMOVED lines=10> */
[----:B------:R-:W-:Y:S01]  /*0b70*/  ELECT P0, URZ, PT ;  /* 0x0000000000ff782f */ /* 0x000fe20003800000 */
[----:B------:R-:W3:Y:S02]  /*0b80*/  FENCE.VIEW.ASYNC.S ;  /* 0x00000000000073c6 */ /* 0x000ee40000000000 */
[----:B---3--:R3:W4:Y:S08]  /*0b90*/  SYNCS.EXCH.64 URZ, [UR4+0x200], UR8 ;  /* 0x0002000804ff75b2 */ /* 0x0087300008000100 */
[----:B------:R3:W1:Y:S01]  /*0ba0*/  SYNCS.EXCH.64 URZ, [UR4+0x210], UR6 ;  /* 0x0002100604ff75b2 */ /* 0x0006620008000100 */
[----:B------:R3:W1:Y:S01]  /*0bb0*/  SYNCS.EXCH.64 URZ, [UR4+0x208], UR8 ;  /* 0x0002080804ff75b2 */ /* 0x0006620008000100 */
[----:B------:R3:W1:Y:S01]  /*0bc0*/  SYNCS.EXCH.64 URZ, [UR4+0x218], UR6 ;  /* 0x0002180604ff75b2 */ /* 0x0006620008000100 */
[----:B------:R-:W-:Y:S01]  /*0bd0*/  NOP ;  /* 0x0000000000007918 */ /* 0x000fe20000000000 */
.L_x_11:
[----:B------:R-:W2:Y:S01]  /*0be0*/  SHFL.IDX PT, R0, R159, RZ, 0x1f ;  /* 0x00001fff9f007589 */ /* 0x000ea200000e0000 */
[----:B------:R-:W-:Y:S01]  /*0bf0*/  NOP ;  /* 0x0000000000007918 */ /* 0x000fe20000000000 */
[----:B--2---:R-:W-:-:S13]  /*0c00*/  ISETP.NE.AND P0, PT, R0, 0x3, PT ;  /* 0x000000030000780c */ /* 0x004fda0003f05270 */
[----:B------:R-:W-:Y:S05]  /*0c10*/  @P0 BRA `(.L_x_12) ;  /* 0x00000000002c0947 */ /* 0x000fea0003800000 */
[----:B---3--:R-:W-:Y:S01]  /*0c20*/  UMOV UR6, 0x400 ;  /* 0x0000040000067882 */ /* 0x008fe20000000000 */
[----:B------:R-:W-:Y:S01]  /*0c30*/  UMOV UR4, 0x20 ;  /* 0x0000002000047882 */ /* 0x000fe20000000000 */
[----:B------:R-:W-:Y:S02]  /*0c40*/  ULEA UR6, UR48, UR6, 0x18 ;  /* 0x0000000630067291 */ /* 0x000fe4000f8ec0ff */
[----:B------:R-:W-:-:S04]  /*0c50*/  UIADD3 UR4, UPT, UPT, -UR4, 0x100000, URZ ;  /* 0x0010000004047890 */ /* 0x000fc8000fffe1ff */
[----:B------:R-:W-:Y:S02]  /*0c60*/  USHF.L.U32 UR5, UR4, 0xb, URZ ;  /* 0x0000000b04057899 */ /* 0x000fe400080006ff */
[----:B------:R-:W-:Y:S01]  /*0c70*/  USHF.L.U32 UR4, UR4, 0x1, URZ ;  /* 0x0000000104047899 */ /* 0x000fe200080006ff */
[----:B------:R-:W-:Y:S01]  /*0c80*/  ELECT P0, URZ, PT ;  /* 0x0000000000ff782f */ /* 0x000fe20003800000 */
[----:B------:R-:W2:Y:S10]  /*0c90*/  FENCE.VIEW.ASYNC.S ;  /* 0x00000000000073c6 */ /* 0x000eb40000000000 */
[----:B--2---:R2:W3:Y:S01]  /*0ca0*/  SYNCS.EXCH.64 URZ, [UR6+0x220], UR4 ;  /* 0x0002200406ff75b2 */ /* 0x0044e20008000100 */
[----:B------:R2:W1:Y:S01]  /*0cb0*/  SYNCS.EXCH.64 URZ, [UR6+0x228], UR4 ;  /* 0x0002280406ff75b2 */ /* 0x0004620008000100 */
[----:B------:R-:W-:Y:S01]  /*0cc0*/  NOP ;  /* 0x0000000000007918 */ /* 0x000fe20000000000 */
.L_x_12:
[----:B------:R-:W4:Y:S01]  /*0cd0*/  SHFL.IDX PT, R0, R159, RZ, 0x1f ;  /* 0x00001fff9f007589 */ /* 0x000f2200000e0000 */
[----:B------:R-:W-:Y:S01]  /*0ce0*/  NOP ;  /* 0x0000000000007918 */ /* 0x000fe20000000000 */
[----:B----4-:R-:W-:-:S13]  /*0cf0*/  ISETP.NE.AND P0, PT, R0, 0x4, PT ;  /* 0x000000040000780c */ /* 0x010fda0003f05270 */
[----:B------:R-:W-:Y:S05]  /*0d00*/  @P0 BRA `(.L_x_13) ;  /* 0x0000000000480947 */ /* 0x000fea0003800000 */
[----:B--23--:R-:W-:Y:S01]  /*0d10*/  UMOV UR4, 0x3a0 ;  /* 0x000003a000047882 */ /* 0x00cfe20000000000 */
[----:B------:R-:W-:Y:S01]  /*0d20*/  UMOV UR6, 0x400 ;  /* 0x0000040000067882 */ /* 0x000fe20000000000 */
[----:B------:R-:W-:Y:S01]  /*0d30*/  USEL UR4, UR4, 0x320, UP4 ;  /* 0x0000032004047887 */ /* 0x000fe2000a000000 */
        /* <DEDUP_REMOVED lines=9> */
[----:B------:R-:W2:Y:S02]  /*0dd0*/  FENCE.VIEW.ASYNC.S ;  /* 0x00000000000073c6 */ /* 0x000ea40000000000 */
[----:B--2---:R4:W2:Y:S08]  /*0de0*/  SYNCS.EXCH.64 URZ, [UR6+0x230], UR8 ;  /* 0x0002300806ff75b2 */ /* 0x0048b00008000100 */
[----:B------:R4:W3:Y:S01]  /*0df0*/  SYNCS.EXCH.64 URZ, [UR6+0x240], UR4 ;  /* 0x0002400406ff75b2 */ /* 0x0008e20008000100 */
[----:B------:R4:W1:Y:S01]  /*0e00*/  SYNCS.EXCH.64 URZ, [UR6+0x238], UR8 ;  /* 0x0002380806ff75b2 */ /* 0x0008620008000100 */
[----:B------:R4:W1:Y:S02]  /*0e10*/  SYNCS.EXCH.64 URZ, [UR6+0x248], UR4 ;  /* 0x0002480406ff75b2 */ /* 0x0008640008000100 */
[----:B----4-:R-:W-:Y:S01]  /*0e20*/  NOP ;  /* 0x0000000000007918 */ /* 0x010fe20000000000 */
.L_x_13:
[----:B------:R-:W4:Y:S01]  /*0e30*/  SHFL.IDX PT, R0, R159, RZ, 0x1f ;  /* 0x00001fff9f007589 */ /* 0x000f2200000e0000 */
[----:B------:R-:W-:Y:S01]  /*0e40*/  NOP ;  /* 0x0000000000007918 */ /* 0x000fe20000000000 */
[----:B----4-:R-:W-:-:S13]  /*0e50*/  ISETP.NE.AND P0, PT, R0, 0x5, PT ;  /* 0x000000050000780c */ /* 0x010fda0003f05270 */
[----:B------:R-:W-:Y:S05]  /*0e60*/  @P0 BRA `(.L_x_14) ;  /* 0x0000000000540947 */ /* 0x000fea0003800000 */
[----:B--23--:R-:W-:Y:S01]  /*0e70*/  UMOV UR4, 0x400 ;  /* 0x0000040000047882 */ /* 0x00cfe20000000000 */
        /* <DEDUP_REMOVED lines=14> */
[----:B------:R4:W1:Y:S01]  /*0f60*/  SYNCS.EXCH.64 URZ, [UR4+0x278], UR8 ;  /* 0x0002780804ff75b2 */ /* 0x0008620008000100 */
[----:B------:R4:W1:Y:S01]  /*0f70*/  SYNCS.EXCH.64 URZ, [UR4+0x260], UR6 ;  /* 0x0002600604ff75b2 */ /* 0x0008620008000100 */
[----:B------:R4:W1:Y:S01]  /*0f80*/  SYNCS.EXCH.64 URZ, [UR4+0x280], UR8 ;  /* 0x0002800804ff75b2 */ /* 0x0008620008000100 */
[----:B------:R4:W1:Y:S01]  /*0f90*/  SYNCS.EXCH.64 URZ, [UR4+0x268], UR6 ;  /* 0x0002680604ff75b2 */ /* 0x0008620008000100 */
[----:B------:R4:W1:Y:S02]  /*0fa0*/  SYNCS.EXCH.64 URZ, [UR4+0x288], UR8 ;  /* 0x0002880804ff75b2 */ /* 0x0008640008000100 */
[----:B----4-:R-:W-:Y:S01]  /*0fb0*/  NOP ;  /* 0x0000000000007918 */ /* 0x010fe20000000000 */
.L_x_14:
[----:B------:R-:W4:Y:S01]  /*0fc0*/  SHFL.IDX PT, R0, R159, RZ, 0x1f ;  /* 0x00001fff9f007589 */ /* 0x000f2200000e0000 */
[----:B------:R-:W-:Y:S01]  /*0fd0*/  ISETP.NE.OR P1, PT, RZ, UR21, !P1 ;  /* 0x00000015ff007c0c */ /* 0x000fe2000cf25670 */
[----:B------:R-:W-:Y:S01]  /*0fe0*/  NOP ;  /* 0x0000000000007918 */ /* 0x000fe20000000000 */
[----:B----4-:R-:W-:-:S13]  /*0ff0*/  ISETP.NE.AND P0, PT, R0, 0x3, PT ;  /* 0x000000030000780c */ /* 0x010fda0003f05270 */
[----:B------:R-:W-:Y:S05]  /*1000*/  @P0 BRA `(.L_x_15) ;  /* 0x0000000000340947 */ /* 0x000fea0003800000 */
[----:B--23--:R-:W-:Y:S01]  /*1010*/  UMOV UR4, 0x400 ;  /* 0x0000040000047882 */ /* 0x00cfe20000000000 */
[----:B------:R-:W-:Y:S01]  /*1020*/  UMOV UR6, 0x20 ;  /* 0x0000002000067882 */ /* 0x000fe20000000000 */
[----:B------:R-:W-:Y:S02]  /*1030*/  ULEA UR4, UR48, UR4, 0x18 ;  /* 0x0000000430047291 */ /* 0x000fe4000f8ec0ff */
[----:B------:R-:W-:-:S04]  /*1040*/  UIADD3 UR6, UPT, UPT, -UR6, 0x100000, URZ ;  /* 0x0010000006067890 */ /* 0x000fc8000fffe1ff */
[----:B------:R-:W-:Y:S02]  /*1050*/  USHF.L.U32 UR7, UR6, 0xb, URZ ;  /* 0x0000000b06077899 */ /* 0x000fe400080006ff */
[----:B------:R-:W-:Y:S01]  /*1060*/  USHF.L.U32 UR6, UR6, 0x1, URZ ;  /* 0x0000000106067899 */ /* 0x000fe200080006ff */
[----:B------:R-:W-:Y:S01]  /*1070*/  ELECT P0, URZ, PT ;  /* 0x0000000000ff782f */ /* 0x000fe20003800000 */
[----:B------:R-:W2:Y:S10]  /*1080*/  FENCE.VIEW.ASYNC.S ;  /* 0x00000000000073c6 */ /* 0x000eb40000000000 */
[----:B--2---:R4:W2:Y:S01]  /*1090*/  SYNCS.EXCH.64 URZ, [UR4+0x290], UR6 ;  /* 0x0002900604ff75b2 */ /* 0x0048a20008000100 */
[----:B------:R4:W3:Y:S01]  /*10a0*/  SYNCS.EXCH.64 URZ, [UR4+0x2a0], UR6 ;  /* 0x0002a00604ff75b2 */ /* 0x0008e20008000100 */
[----:B------:R4:W1:Y:S01]  /*10b0*/  SYNCS.EXCH.64 URZ, [UR4+0x298], UR6 ;  /* 0x0002980604ff75b2 */ /* 0x0008620008000100 */
[----:B------:R4:W1:Y:S02]  /*10c0*/  SYNCS.EXCH.64 URZ, [UR4+0x2a8], UR6 ;  /* 0x0002a80604ff75b2 */ /* 0x0008640008000100 */
[----:B----4-:R-:W-:Y:S01]  /*10d0*/  NOP ;  /* 0x0000000000007918 */ /* 0x010fe20000000000 */
.L_x_15:
[----:B------:R-:W-:Y:S01]  /*10e0*/  VOTEU.ALL UP0, P1 ;  /* 0x0000000000ff7886 */ /* 0x000fe20000800000 */
[----:B--23--:R-:W-:Y:S01]  /*10f0*/  UMOV UR4, 0x20 ;  /* 0x0000002000047882 */ /* 0x00cfe20000000000 */
[----:B------:R-:W2:Y:S01]  /*1100*/  LDCU UR7, c[0x0][0x36c] ;  /* 0x00006d80ff0777ac */ /* 0x000ea20008000800 */
[----:B------:R-:W-:Y:S01]  /*1110*/  NOP ;  /* 0x0000000000007918 */ /* 0x000fe20000000000 */
[----:B------:R-:W-:Y:S01]  /*1120*/  LOP3.LUT R0, R170, 0x1f, RZ, 0xc0, !PT ;  /* 0x0000001faa007812 */ /* 0x000fe200078ec0ff */
[----:B------:R-:W-:Y:S01]  /*1130*/  @!UP0 UMOV UR6, 0x400 ;  /* 0x0000040000068882 */ /* 0x000fe20000000000 */
[----:B------:R-:W-:-:S04]  /*1140*/  @!UP0 UIADD3 UR4, UPT, UPT, -UR4, 0x100000, URZ ;  /* 0x0010000004048890 */ /* 0x000fc8000fffe1ff */
[----:B------:R-:W-:Y:S02]  /*1150*/  @!UP0 USHF.L.U32 UR5, UR4, 0xb, URZ ;  /* 0x0000000b04058899 */ /* 0x000fe400080006ff */
[----:B------:R-:W-:Y:S02]  /*1160*/  @!UP0 USHF.L.U32 UR4, UR4, 0x1, URZ ;  /* 0x0000000104048899 */ /* 0x000fe400080006ff */
[----:B------:R-:W-:Y:S01]  /*1170*/  @!UP0 ULEA UR6, UR48, UR6, 0x18 ;  /* 0x0000000630068291 */ /* 0x000fe2000f8ec0ff */
[----:B------:R-:W-:Y:S01]  /*1180*/  VOTEU.ALL UP0, P1 ;  /* 0x0000000000ff7886 */ /* 0x000fe20000800000 */
[----:B------:R-:W-:Y:S02]  /*1190*/  UISETP.NE.AND UP5, UPT, UR21, URZ, UPT ;  /* 0x000000ff1500728c */ /* 0x000fe4000bfa5270 */
[----:B--2---:R-:W-:Y:S01]  /*11a0*/  UISETP.EQ.U32.AND UP6, UPT, UR7, 0x1, UPT ;  /* 0x000000010700788c */ /* 0x004fe2000bfc2070 */
[----:B------:R-:W2:Y:S07]  /*11b0*/  FENCE.VIEW.ASYNC.S ;  /* 0x00000000000073c6 */ /* 0x000eae0000000000 */
[----:B--2---:R2:W3:Y:S01]  /*11c0*/  @!UP0 SYNCS.EXCH.64 URZ, [UR6+0x2b0], UR4 ;  /* 0x0002b00406ff85b2 */ /* 0x0044e20008000100 */
[----:B------:R-:W-:Y:S05]  /*11d0*/  BRA.U !UP6, `(.L_x_16) ;  /* 0x000000010e087547 */ /* 0x000fea000b800000 */
[----:B-1-3--:R-:W-:Y:S01]  /*11e0*/  UCGABAR_ARV ;  /* 0x00000000000079c7 */ /* 0x00afe20008000000 */
[----:B------:R-:W-:Y:S05]  /*11f0*/  BRA `(.L_x_17) ;  /* 0x0000000000047947 */ /* 0x000fea0003800000 */
.L_x_16:
[----:B-1-3--:R-:W-:Y:S01]  /*1200*/  NOP ;  /* 0x0000000000007918 */ /* 0x00afe20000000000 */
.L_x_17:
[----:B------:R-:W1:Y:S01]  /*1210*/  S2UR UR23, SR_CTAID.X ;  /* 0x00000000001779c3 */ /* 0x000e620000002500 */
[----:B------:R-:W-:-:S05]  /*1220*/  CS2R.32 R3, SR_CgaSize ;  /* 0x0000000000037805 */ /* 0x000fca0000008a00 */
[----:B------:R-:W-:-:S05]  /*1230*/  IMAD R3, R3, -0xa0, RZ ;  /* 0xffffff6003037824 */ /* 0x000fca00078e02ff */
[----:B--2---:R-:W-:-:S14]  /*1240*/  R2UR UR5, R3 ;  /* 0x00000000030572ca */ /* 0x004fdc00000e0000 */
[----:B------:R-:W2:Y:S01]  /*1250*/  LDCU UR5, c[0x0][UR5+0x2b0] ;  /* 0x00005600050577ac */ /* 0x000ea20008000800 */
[----:B------:R-:W-:-:S05]  /*1260*/  CS2R.32 R3, SR_CgaSize ;  /* 0x0000000000037805 */ /* 0x000fca0000008a00 */
[----:B------:R-:W-:-:S05]  /*1270*/  IMAD R3, R3, -0xa0, RZ ;  /* 0xffffff6003037824 */ /* 0x000fca00078e02ff */
[----:B------:R-:W-:-:S14]  /*1280*/  R2UR UR4, R3 ;  /* 0x00000000030472ca */ /* 0x000fdc00000e0000 */
[----:B------:R-:W3:Y:S01]  /*1290*/  LDCU UR4, c[0x0][UR4+0x2b4] ;  /* 0x00005680040477ac */ /* 0x000ee20008000800 */
[----:B------:R-:W4:Y:S01]  /*12a0*/  S2UR UR32, SR_CTAID.Y ;  /* 0x00000000002079c3 */ /* 0x000f220000002600 */
[----:B------:R-:W-:-:S05]  /*12b0*/  CS2R.32 R3, SR_CgaSize ;  /* 0x0000000000037805 */ /* 0x000fca0000008a00 */
[----:B------:R-:W-:-:S05]  /*12c0*/  IMAD R3, R3, -0xa0, RZ ;  /* 0xffffff6003037824 */ /* 0x000fca00078e02ff */
[----:B------:R-:W-:-:S14]  /*12d0*/  R2UR UR59, R3 ;  /* 0x00000000033b72ca */ /* 0x000fdc00000e0000 */
[----:B------:R-:W3:Y:S01]  /*12e0*/  LDCU UR59, c[0x0][UR59+0x2a0] ;  /* 0x000054003b3b77ac */ /* 0x000ee20008000800 */
[----:B------:R-:W-:-:S05]  /*12f0*/  CS2R.32 R3, SR_CgaSize ;  /* 0x0000000000037805 */ /* 0x000fca0000008a00 */
[----:B------:R-:W-:-:S05]  /*1300*/  IMAD R3, R3, -0xa0, RZ ;  /* 0xffffff6003037824 */ /* 0x000fca00078e02ff */
[----:B------:R-:W-:-:S14]  /*1310*/  R2UR UR62, R3 ;  /* 0x00000000033e72ca */ /* 0x000fdc00000e0000 */
[----:B------:R-:W3:Y:S01]  /*1320*/  LDCU UR62, c[0x0][UR62+0x2a4] ;  /* 0x000054803e3e77ac */ /* 0x000ee20008000800 */
[----:B------:R-:W-:Y:S01]  /*1330*/  UISETP.GT.U32.AND UP0, UPT, UR27, 0xffff, UPT ;  /* 0x0000ffff1b00788c */ /* 0x000fe2000bf04070 */
[----:B------:R-:W3:Y:S01]  /*1340*/  LDCU UR22, c[0x0][0xb24] ;  /* 0x00016480ff1677ac */ /* 0x000ee20008000800 */
[----:B------:R-:W3:Y:S01]  /*1350*/  LDCU UR42, c[0x0][0xb24] ;  /* 0x00016480ff2a77ac */ /* 0x000ee20008000800 */
[----:B-1----:R-:W-:Y:S01]  /*1360*/  I2FP.F32.U32 R3, UR23 ;  /* 0x0000001700037c45 */ /* 0x002fe20008201000 */
[----:B------:R-:W1:Y:S04]  /*1370*/  LDCU UR26, c[0x0][0xb30] ;  /* 0x00016600ff1a77ac */ /* 0x000e680008000800 */
[----:B--2---:R-:W-:Y:S01]  /*1380*/  FMUL R3, R3, UR5 ;  /* 0x0000000503037c20 */ /* 0x004fe20008400000 */
[----:B------:R-:W-:Y:S01]  /*1390*/  USEL UR5, UR27, 0xffff, !UP0 ;  /* 0x0000ffff1b057887 */ /* 0x000fe2000c000000 */
[----:B----4-:R-:W-:Y:S01]  /*13a0*/  I2FP.F32.U32 R2, UR32 ;  /* 0x0000002000027c45 */ /* 0x010fe20008201000 */
[----:B------:R-:W-:-:S03]  /*13b0*/  USHF.L.U32 UR28, UR48, 0x9, URZ ;  /* 0x00000009301c7899 */ /* 0x000fc600080006ff */
[----:B------:R-:W2:Y:S01]  /*13c0*/  F2I.U32.TRUNC.NTZ R3, R3 ;  /* 0x0000000300037305 */ /* 0x000ea2000020f000 */
[----:B------:R-:W-:Y:S01]  /*13d0*/  ULOP3.LUT UR24, UR5, 0xffff, URZ, 0xc0, !UPT ;  /* 0x0000ffff05187892 */ /* 0x000fe2000f8ec0ff */
[----:B---3--:R-:W-:-:S06]  /*13e0*/  FMUL R2, R2, UR4 ;  /* 0x0000000402027c20 */ /* 0x008fcc0008400000 */
[----:B------:R-:W3:Y:S01]  /*13f0*/  F2I.U32.TRUNC.NTZ R2, R2 ;  /* 0x0000000200027305 */ /* 0x000ee2000020f000 */
[----:B--2---:R-:W-:Y:S02]  /*1400*/  R2UR UR4, R3 ;  /* 0x00000000030472ca */ /* 0x004fe400000e0000 */
[----:B------:R-:W-:Y:S02]  /*1410*/  PRMT R3, RZ, 0x7610, R3 ;  /* 0x00007610ff037816 */ /* 0x000fe40000000003 */
[----:B---3--:R-:W-:Y:S02]  /*1420*/  R2UR UR6, R2 ;  /* 0x00000000020672ca */ /* 0x008fe400000e0000 */
[----:B------:R-:W-:-:S07]  /*1430*/  PRMT R2, RZ, 0x7610, R2 ;  /* 0x00007610ff027816 */ /* 0x000fce0000000002 */
[----:B------:R-:W-:-:S04]  /*1440*/  UIADD3 UR5, UPT, UPT, -UR4, URZ, URZ ;  /* 0x000000ff04057290 */ /* 0x000fc8000fffe1ff */
[----:B------:R-:W-:Y:S02]  /*1450*/  UIMAD UR59, UR59, UR5, UR23 ;  /* 0x000000053b3b72a4 */ /* 0x000fe4000f8e0217 */
[----:B------:R-:W-:-:S04]  /*1460*/  UIADD3 UR4, UPT, UPT, -UR6, URZ, URZ ;  /* 0x000000ff06047290 */ /* 0x000fc8000fffe1ff */
[----:B------:R-:W-:Y:S01]  /*1470*/  UIMAD UR62, UR62, UR4, UR32 ;  /* 0x000000043e3e72a4 */ /* 0x000fe2000f8e0220 */
[----:B-1----:R-:W-:Y:S11]  /*1480*/  BRA.U UP5, `(.L_x_18) ;  /* 0x00000001053c7547 */ /* 0x002ff6000b800000 */
[----:B------:R-:W-:Y:S02]  /*1490*/  UISETP.NE.AND UP0, UPT, UR62, URZ, UPT ;  /* 0x000000ff3e00728c */ /* 0x000fe4000bf05270 */
[----:B------:R-:W-:Y:S02]  /*14a0*/  ULOP3.LUT UR4, UR59, 0x2, URZ, 0x3c, !UPT ;  /* 0x000000023b047892 */ /* 0x000fe4000f8e3cff */
[----:B------:R-:W-:Y:S02]  /*14b0*/  UISETP.GT.U32.AND UP2, UPT, UR59, 0x1, UP0 ;  /* 0x000000013b00788c */ /* 0x000fe40008744070 */
[----:B------:R-:W-:Y:S02]  /*14c0*/  UISETP.GT.U32.AND UP0, UPT, UR4, 0x1, UP0 ;  /* 0x000000010400788c */ /* 0x000fe40008704070 */
[----:B------:R-:W-:Y:S02]  /*14d0*/  USEL UR5, URZ, 0x2, UP2 ;  /* 0x00000002ff057887 */ /* 0x000fe40009000000 */
[----:B------:R-:W-:-:S02]  /*14e0*/  USEL UR6, URZ, 0x1, UP2 ;  /* 0x00000001ff067887 */ /* 0x000fc40009000000 */
[----:B------:R-:W-:Y:S02]  /*14f0*/  USEL UR4, URZ, 0x4, UP0 ;  /* 0x00000004ff047887 */ /* 0x000fe40008000000 */
[----:B------:R-:W-:Y:S02]  /*1500*/  ULOP3.LUT UR7, UR59, 0xfffffffe, URZ, 0xc0, !UPT ;  /* 0xfffffffe3b077892 */ /* 0x000fe4000f8ec0ff */
[----:B------:R-:W-:Y:S02]  /*1510*/  USEL UR8, URZ, 0x8, UP0 ;  /* 0x00000008ff087887 */ /* 0x000fe40008000000 */
[----:B------:R-:W-:-:S03]  /*1520*/  UIADD3 UR4, UPT, UPT, UR4, UR5, UR6 ;  /* 0x0000000504047290 */ /* 0x000fc6000fffe006 */
[----:B------:R-:W-:Y:S01]  /*1530*/  UMOV UR5, 0x3 ;  /* 0x0000000300057882 */ /* 0x000fe20000000000 */
[----:B------:R-:W-:Y:S02]  /*1540*/  UIADD3 UR4, UPT, UPT, UR4, UR8, URZ ;  /* 0x0000000804047290 */ /* 0x000fe4000fffe0ff */
[----:B------:R-:W-:-:S04]  /*1550*/  USHF.L.U32 UR5, UR5, UR7, URZ ;  /* 0x0000000705057299 */ /* 0x000fc800080006ff */
[----:B------:R-:W-:Y:S02]  /*1560*/  MOV R3, UR4 ;  /* 0x0000000400037c02 */ /* 0x000fe40008000f00 */
[----:B------:R-:W-:-:S07]  /*1570*/  MOV R2, UR5 ;  /* 0x0000000500027c02 */ /* 0x000fce0008000f00 */
.L_x_18:
[----:B------:R-:W1:Y:S01]  /*1580*/  S2UR UR36, SR_CTAID.Z ;  /* 0x00000000002479c3 */ /* 0x000e620000002700 */
[----:B------:R-:W-:Y:S01]  /*1590*/  UISETP.GE.AND UP0, UPT, UR22, 0x1, UPT ;  /* 0x000000011600788c */ /* 0x000fe2000bf06270 */
[----:B------:R-:W-:Y:S01]  /*15a0*/  UMOV UR30, 0x5 ;  /* 0x00000005001e7882 */ /* 0x000fe20000000000 */
[----:B------:R-:W-:-:S07]  /*15b0*/  UMOV UR20, UR23 ;  /* 0x0000001700147c82 */ /* 0x000fce0008000000 */
[----:B------:R-:W-:Y:S05]  /*15c0*/  BRA.U !UP0, `(.L_x_19) ;  /* 0x0000000108d47547 */ /* 0x000fea000b800000 */
[----:B------:R-:W2:Y:S01]  /*15d0*/  LDCU.128 UR16, c[0x0][0xb10] ;  /* 0x00016200ff1077ac */ /* 0x000ea20008000c00 */
[----:B------:R-:W3:Y:S01]  /*15e0*/  LDCU UR13, c[0x0][0x370] ;  /* 0x00006e00ff0d77ac */ /* 0x000ee20008000800 */
[----:B------:R-:W4:Y:S01]  /*15f0*/  LDCU UR8, c[0x0][0x374] ;  /* 0x00006e80ff0877ac */ /* 0x000f220008000800 */
[----:B------:R-:W1:Y:S01]  /*1600*/  LDCU UR25, c[0x0][0xb0c] ;  /* 0x00016180ff1977ac */ /* 0x000e620008000800 */
[----:B------:R-:W1:Y:S01]  /*1610*/  LDCU UR20, c[0x0][0xb20] ;  /* 0x00016400ff1477ac */ /* 0x000e620008000800 */
[----:B--2---:R-:W-:Y:S01]  /*1620*/  UIMAD.WIDE.U32 UR4, UR23, UR16, URZ ;  /* 0x00000010170472a5 */ /* 0x004fe2000f8e00ff */
[----:B------:R-:W2:Y:S01]  /*1630*/  LDCU.64 UR14, c[0x0][0xb28] ;  /* 0x00016500ff0e77ac */ /* 0x000ea20008000a00 */
[----:B------:R-:W-:-:S05]  /*1640*/  UISETP.NE.AND UP3, UPT, UR18, 0x1, UPT ;  /* 0x000000011200788c */ /* 0x000fca000bf65270 */
[----:B------:R-:W-:Y:S01]  /*1650*/  UMOV UR4, UR5 ;  /* 0x0000000500047c82 */ /* 0x000fe20008000000 */
[----:B---3--:R-:W-:Y:S02]  /*1660*/  UIMAD.WIDE.U32 UR6, UR13, UR16, URZ ;  /* 0x000000100d0672a5 */ /* 0x008fe4000f8e00ff */
[----:B------:R-:W-:Y:S02]  /*1670*/  USHF.R.U32.HI UR9, URZ, UR17, UR4 ;  /* 0x00000011ff097299 */ /* 0x000fe40008011604 */
[----:B----4-:R-:W-:Y:S02]  /*1680*/  UIMAD.WIDE.U32 UR4, UR8, UR19, URZ ;  /* 0x00000013080472a5 */ /* 0x010fe4000f8e00ff */
[----:B-1----:R-:W-:Y:S01]  /*1690*/  UISETP.NE.AND UP0, UPT, UR25, 0x1, UPT ;  /* 0x000000011900788c */ /* 0x002fe2000bf05270 */
[----:B------:R-:W-:Y:S01]  /*16a0*/  UMOV UR6, UR7 ;  /* 0x0000000700067c82 */ /* 0x000fe20008000000 */
[----:B------:R-:W-:-:S03]  /*16b0*/  UISETP.NE.AND UP2, UPT, UR22, 0x1, UPT ;  /* 0x000000011600788c */ /* 0x000fc6000bf45270 */
[----:B------:R-:W-:Y:S01]  /*16c0*/  UMOV UR4, UR5 ;  /* 0x0000000500047c82 */ /* 0x000fe20008000000 */
[----:B------:R-:W-:Y:S02]  /*16d0*/  USEL UR12, UR23, UR9, !UP0 ;  /* 0x00000009170c7287 */ /* 0x000fe4000c000000 */
[----:B------:R-:W-:-:S03]  /*16e0*/  @UP3 USHF.R.U32.HI UR8, URZ, UR20, UR4 ;  /* 0x00000014ff083299 */ /* 0x000fc60008011604 */
[----:B------:R-:W-:Y:S02]  /*16f0*/  @UP0 USHF.R.U32.HI UR13, URZ, UR17, UR6 ;  /* 0x00000011ff0d0299 */ /* 0x000fe40008011606 */
[----:B------:R-:W-:Y:S02]  /*1700*/  UIMAD.WIDE.U32 UR6, UR32, UR19, URZ ;  /* 0x00000013200672a5 */ /* 0x000fe4000f8e00ff */
[----:B--2---:R-:W-:Y:S02]  /*1710*/  UIMAD.WIDE.U32 UR4, UR8, UR14, URZ ;  /* 0x0000000e080472a5 */ /* 0x004fe4000f8e00ff */
[----:B------:R-:W-:-:S03]  /*1720*/  UIMAD.WIDE.U32 UR10, UR13, UR14, URZ ;  /* 0x0000000e0d0a72a5 */ /* 0x000fc6000f8e00ff */
[----:B------:R-:W-:Y:S02]  /*1730*/  UMOV UR6, UR7 ;  /* 0x0000000700067c82 */ /* 0x000fe40008000000 */
[----:B------:R-:W-:Y:S01]  /*1740*/  UMOV UR4, UR5 ;  /* 0x0000000500047c82 */ /* 0x000fe20008000000 */
[----:B------:R-:W-:Y:S02]  /*1750*/  USHF.R.U32.HI UR6, URZ, UR20, UR6 ;  /* 0x00000014ff067299 */ /* 0x000fe40008011606 */
[----:B------:R-:W-:Y:S01]  /*1760*/  @UP2 USHF.R.U32.HI UR8, URZ, UR15, UR4 ;  /* 0x0000000fff082299 */ /* 0x000fe20008011604 */
[----:B------:R-:W-:Y:S01]  /*1770*/  UMOV UR5, UR11 ;  /* 0x0000000b00057c82 */ /* 0x000fe20008000000 */
[----:B------:R-:W-:Y:S02]  /*1780*/  USEL UR4, UR32, UR6, !UP3 ;  /* 0x0000000620047287 */ /* 0x000fe4000d800000 */
[----:B------:R-:W-:Y:S02]  /*1790*/  @UP2 USHF.R.U32.HI UR13, URZ, UR15, UR5 ;  /* 0x0000000fff0d2299 */ /* 0x000fe40008011605 */
[----:B------:R-:W-:-:S02]  /*17a0*/  UIMAD UR5, UR8, UR22, URZ ;  /* 0x00000016080572a4 */ /* 0x000fc4000f8e02ff */
[----:B------:R-:W-:Y:S02]  /*17b0*/  UIMAD UR8, UR13, UR22, URZ ;  /* 0x000000160d0872a4 */ /* 0x000fe4000f8e02ff */
[----:B------:R-:W-:Y:S02]  /*17c0*/  UISETP.GE.AND UP0, UPT, UR4, UR5, UPT ;  /* 0x000000050400728c */ /* 0x000fe4000bf06270 */
[----:B------:R-:W-:Y:S02]  /*17d0*/  UIMAD.WIDE.U32 UR6, UR4, UR14, URZ ;  /* 0x0000000e040672a5 */ /* 0x000fe4000f8e00ff */
[----:B------:R-:W-:Y:S02]  /*17e0*/  UISETP.GE.OR UP0, UPT, UR12, UR8, UP0 ;  /* 0x000000080c00728c */ /* 0x000fe40008706670 */
[----:B------:R-:W-:Y:S02]  /*17f0*/  UIMAD.WIDE.U32 UR8, UR12, UR14, URZ ;  /* 0x0000000e0c0872a5 */ /* 0x000fe4000f8e00ff */
[----:B------:R-:W-:Y:S01]  /*1800*/  UIADD3 UR20, UPT, UPT, -UR12, URZ, URZ ;  /* 0x000000ff0c147290 */ /* 0x000fe2000fffe1ff */
[----:B------:R-:W-:Y:S01]  /*1810*/  UMOV UR6, UR7 ;  /* 0x0000000700067c82 */ /* 0x000fe20008000000 */
[----:B------:R-:W-:-:S02]  /*1820*/  UIADD3 UR7, UPT, UPT, -UR4, URZ, URZ ;  /* 0x000000ff04077290 */ /* 0x000fc4000fffe1ff */
[----:B------:R-:W-:-:S03]  /*1830*/  USHF.R.U32.HI UR6, URZ, UR15, UR6 ;  /* 0x0000000fff067299 */ /* 0x000fc60008011606 */
[----:B------:R-:W-:Y:S01]  /*1840*/  @!UP0 UMOV UR5, UR9 ;  /* 0x0000000900058c82 */ /* 0x000fe20008000000 */
[----:B------:R-:W-:Y:S02]  /*1850*/  UIMAD UR32, UR18, UR7, UR32 ;  /* 0x00000007122072a4 */ /* 0x000fe4000f8e0220 */
[----:B------:R-:W-:Y:S02]  /*1860*/  USEL UR6, UR4, UR6, !UP2 ;  /* 0x0000000604067287 */ /* 0x000fe4000d000000 */
[----:B------:R-:W-:Y:S02]  /*1870*/  @!UP0 USHF.R.U32.HI UR5, URZ, UR15, UR5 ;  /* 0x0000000fff058299 */ /* 0x000fe40008011605 */
[----:B------:R-:W-:Y:S02]  /*1880*/  UIADD3 UR7, UPT, UPT, -UR6, URZ, URZ ;  /* 0x000000ff06077290 */ /* 0x000fe4000fffe1ff */
[----:B------:R-:W-:Y:S02]  /*1890*/  @!UP0 USEL UR5, UR12, UR5, !UP2 ;  /* 0x000000050c058287 */ /* 0x000fe4000d000000 */
[----:B------:R-:W-:-:S02]  /*18a0*/  UIMAD UR7, UR22, UR7, UR4 ;  /* 0x00000007160772a4 */ /* 0x000fc4000f8e0204 */
[----:B------:R-:W-:Y:S02]  /*18b0*/  @!UP0 UIADD3 UR6, UPT, UPT, UR6, -UR5, URZ ;  /* 0x8000000506068290 */ /* 0x000fe4000fffe0ff */
[----:B------:R-:W-:Y:S02]  /*18c0*/  @!UP0 UIMAD UR7, UR7, UR13, UR5 ;  /* 0x0000000d070782a4 */ /* 0x000fe4000f8e0205 */
[----:B------:R-:W-:Y:S02]  /*18d0*/  @!UP0 UIMAD UR4, UR6, UR22, UR12 ;  /* 0x00000016060482a4 */ /* 0x000fe4000f8e020c */
[----:B------:R-:W-:Y:S02]  /*18e0*/  UIMAD UR20, UR25, UR20, UR23 ;  /* 0x00000014191472a4 */ /* 0x000fe4000f8e0217 */
[----:B------:R-:W-:Y:S01]  /*18f0*/  UIMAD UR32, UR4, UR18, UR32 ;  /* 0x00000012042072a4 */ /* 0x000fe2000f8e0220 */
[----:B------:R-:W-:Y:S02]  /*1900*/  @!UP0 UMOV UR12, UR7 ;  /* 0x00000007000c8c82 */ /* 0x000fe40008000000 */
[----:B------:R-:W-:-:S12]  /*1910*/  UIMAD UR20, UR12, UR25, UR20 ;  /* 0x000000190c1472a4 */ /* 0x000fd8000f8e0214 */
.L_x_19:
[----:B------:R-:W-:Y:S02]  /*1920*/  UISETP.NE.AND UP2, UPT, UR26, 0x1, UPT ;  /* 0x000000011a00788c */ /* 0x000fe4000bf45270 */
[----:B------:R-:W-:Y:S02]  /*1930*/  UISETP.NE.AND UP0, UPT, UR21, 0x2, UPT ;  /* 0x000000021500788c */ /* 0x000fe4000bf05270 */
[----:B------:R-:W-:Y:S02]  /*1940*/  ULOP3.LUT UR28, UR28, 0x400, URZ, 0xc0, !UPT ;  /* 0x000004001c1c7892 */ /* 0x000fe4000f8ec0ff */
[----:B------:R-:W-:-:S03]  /*1950*/  USHF.L.U32 UR24, UR30, UR24, URZ ;  /* 0x000000181e187299 */ /* 0x000fc600080006ff */
[----:B------:R-:W-:Y:S09]  /*1960*/  BRA.U UP2, `(.L_x_20) ;  /* 0x0000000102407547 */ /* 0x000ff2000b800000 */
[----:B------:R-:W2:Y:S01]  /*1970*/  LDCU.128 UR8, c[0x0][0xb10] ;  /* 0x00016200ff0877ac */ /* 0x000ea20008000c00 */
[----:B------:R-:W3:Y:S01]  /*1980*/  LDCU UR12, c[0x0][0xb0c] ;  /* 0x00016180ff0c77ac */ /* 0x000ee20008000800 */
[----:B------:R-:W4:Y:S01]  /*1990*/  LDCU UR13, c[0x0][0xb20] ;  /* 0x00016400ff0d77ac */ /* 0x000f220008000800 */
[----:B--2---:R-:W-:Y:S02]  /*19a0*/  UIMAD.WIDE.U32 UR4, UR20, UR8, URZ ;  /* 0x00000008140472a5 */ /* 0x004fe4000f8e00ff */
[----:B------:R-:W-:Y:S02]  /*19b0*/  UIMAD.WIDE.U32 UR6, UR32, UR11, URZ ;  /* 0x0000000b200672a5 */ /* 0x000fe4000f8e00ff */
[----:B---3--:R-:W-:Y:S02]  /*19c0*/  UISETP.NE.AND UP2, UPT, UR12, 0x1, UPT ;  /* 0x000000010c00788c */ /* 0x008fe4000bf45270 */
[----:B------:R-:W-:-:S03]  /*19d0*/  USHF.R.U32.HI UR5, URZ, UR9, UR5 ;  /* 0x00000009ff057299 */ /* 0x000fc60008011605 */
[----:B------:R-:W-:Y:S01]  /*19e0*/  UMOV UR4, UR7 ;  /* 0x0000000700047c82 */ /* 0x000fe20008000000 */
[----:B------:R-:W-:Y:S02]  /*19f0*/  USEL UR5, UR20, UR5, !UP2 ;  /* 0x0000000514057287 */ /* 0x000fe4000d000000 */
[----:B------:R-:W-:Y:S02]  /*1a00*/  UISETP.NE.AND UP2, UPT, UR10, 0x1, UPT ;  /* 0x000000010a00788c */ /* 0x000fe4000bf45270 */
[----:B----4-:R-:W-:-:S04]  /*1a10*/  USHF.R.U32.HI UR4, URZ, UR13, UR4 ;  /* 0x0000000dff047299 */ /* 0x010fc80008011604 */
[----:B------:R-:W-:-:S04]  /*1a20*/  USEL UR4, UR32, UR4, !UP2 ;  /* 0x0000000420047287 */ /* 0x000fc8000d000000 */
[----:B------:R-:W-:Y:S02]  /*1a30*/  UIADD3 UR6, UPT, UPT, -UR4, UR5, URZ ;  /* 0x0000000504067290 */ /* 0x000fe4000fffe1ff */
[----:B------:R-:W-:Y:S02]  /*1a40*/  UIADD3 UR4, UPT, UPT, UR4, -UR5, URZ ;  /* 0x8000000504047290 */ /* 0x000fe4000fffe0ff */
[----:B------:R-:W-:Y:S02]  /*1a50*/  UIMAD UR32, UR6, UR10, UR32 ;  /* 0x0000000a062072a4 */ /* 0x000fe4000f8e0220 */
[----:B------:R-:W-:-:S12]  /*1a60*/  UIMAD UR20, UR4, UR12, UR20 ;  /* 0x0000000c041472a4 */ /* 0x000fd8000f8e0214 */
.L_x_20:
[----:B------:R-:W-:Y:S05]  /*1a70*/  BRA.U !UP6, `(.L_x_21) ;  /* 0x000000010e0c7547 */ /* 0x000fea000b800000 */
[----:B------:R-:W-:Y:S01]  /*1a80*/  UCGABAR_WAIT ;  /* 0x0000000000007dc7 */ /* 0x000fe20008000000 */
[----:B------:R-:W-:Y:S01]  /*1a90*/  CCTL.IVALL ;  /* 0x00000000ff00798f */ /* 0x000fe20002000000 */
[----:B------:R-:W-:Y:S05]  /*1aa0*/  BRA `(.L_x_22) ;  /* 0x0000000000047947 */ /* 0x000fea0003800000 */
.L_x_21:
[----:B------:R-:W-:Y:S06]  /*1ab0*/  BAR.SYNC.DEFER_BLOCKING 0x0 ;  /* 0x0000000000007b1d */ /* 0x000fec0000010000 */
.L_x_22:
[----:B------:R-:W-:Y:S05]  /*1ac0*/  BRA.U UP0, `(.L_x_23) ;  /* 0x0000002100c47547 */ /* 0x000fea000b800000 */
[----:B------:R-:W2:Y:S01]  /*1ad0*/  LDCU UR6, c[0x0][0x38c] ;  /* 0x00007180ff0677ac */ /* 0x000ea20008000800 */
[----:B------:R-:W-:Y:S01]  /*1ae0*/  PLOP3.LUT P1, PT, PT, PT, UP4, 0x80, 0x8 ;  /* 0x000000000008781c */ /* 0x000fe20003f2f048 */
[----:B------:R-:W-:Y:S01]  /*1af0*/  IMAD.MOV.U32 R12, RZ, RZ, 0x1 ;  /* 0x00000001ff0c7424 */ /* 0x000fe200078e00ff */
[----:B------:R-:W-:Y:S01]  /*1b00*/  ISETP.NE.AND P2, PT, R0, RZ, P3 ;  /* 0x000000ff0000720c */ /* 0x000fe20001f45270 */
[----:B------:R-:W-:Y:S01]  /*1b10*/  USHF.L.U32 UR7, UR23, 0x6, URZ ;  /* 0x0000000617077899 */ /* 0x000fe200080006ff */
[----:B------:R-:W-:Y:S01]  /*1b20*/  PLOP3.LUT P1, PT, P1, PT, PT, 0x8, 0x80 ;  /* 0x000000000080781c */ /* 0x000fe20000f2e170 */
[----:B------:R-:W-:Y:S01]  /*1b30*/  UMOV UR13, 0x400 ;  /* 0x00000400000d7882 */ /* 0x000fe20000000000 */
[----:B------:R-:W-:Y:S01]  /*1b40*/  UISETP.NE.AND UP1, UPT, UR21, URZ, UPT ;  /* 0x000000ff1500728c */ /* 0x000fe2000bf25270 */
[----:B------:R-:W-:Y:S01]  /*1b50*/  CS2R R10, SRZ ;  /* 0x00000000000a7805 */ /* 0x000fe2000001ff00 */
[----:B------:R-:W-:Y:S01]  /*1b60*/  ULEA UR13, UR48, UR13, 0x18 ;  /* 0x0000000d300d7291 */ /* 0x000fe2000f8ec0ff */
[----:B------:R-:W-:Y:S01]  /*1b70*/  IMAD.MOV.U32 R9, RZ, RZ, RZ ;  /* 0x000000ffff097224 */ /* 0x000fe200078e00ff */
[----:B------:R-:W3:Y:S01]  /*1b80*/  LDCU UR39, c[0x0][0x370] ;  /* 0x00006e00ff2777ac */ /* 0x000ee20008000800 */
[----:B------:R-:W-:Y:S01]  /*1b90*/  IMAD.MOV.U32 R8, RZ, RZ, 0x1 ;  /* 0x00000001ff087424 */ /* 0x000fe200078e00ff */
[----:B------:R-:W4:Y:S01]  /*1ba0*/  LDCU.64 UR26, c[0x0][0x348] ;  /* 0x00006900ff1a77ac */ /* 0x000f220008000a00 */
[----:B--2---:R-:W-:-:S02]  /*1bb0*/  UIADD3 UR5, UPT, UPT, UR6, 0x1f, URZ ;  /* 0x0000001f06057890 */ /* 0x004fc4000fffe0ff */
[----:B------:R-:W-:Y:S02]  /*1bc0*/  UIADD3 UR46, UPT, UPT, UR6, 0x3e, URZ ;  /* 0x0000003e062e7890 */ /* 0x000fe4000fffe0ff */
[----:B------:R-:W-:Y:S02]  /*1bd0*/  USHF.R.S32.HI UR4, URZ, 0x1f, UR5 ;  /* 0x0000001fff047899 */ /* 0x000fe40008011405 */
[----:B------:R-:W-:Y:S02]  /*1be0*/  USHF.L.U32 UR47, UR23, 0x7, URZ ;  /* 0x00000007172f7899 */ /* 0x000fe400080006ff */
[----:B------:R-:W-:Y:S02]  /*1bf0*/  ULEA.HI UR4, UR4, UR5, URZ, 0x5 ;  /* 0x0000000504047291 */ /* 0x000fe4000f8f28ff */
[----:B------:R-:W-:Y:S02]  /*1c00*/  UIADD3 UR5, UPT, UPT, UR6, -0x1, URZ ;  /* 0xffffffff06057890 */ /* 0x000fe4000fffe0ff */
[----:B------:R-:W-:-:S02]  /*1c10*/  USHF.R.S32.HI UR41, URZ, 0x5, UR4 ;  /* 0x00000005ff297899 */ /* 0x000fc40008011404 */
[----:B------:R-:W-:Y:S02]  /*1c20*/  UISETP.GE.U32.AND UP2, UPT, UR5, -0x3f, UPT ;  /* 0xffffffc10500788c */ /* 0x000fe4000bf46070 */
[----:B------:R-:W-:Y:S02]  /*1c30*/  UISETP.LT.U32.AND UP0, UPT, UR41, 0x20, UPT ;  /* 0x000000202900788c */ /* 0x000fe4000bf01070 */
[----:B------:R-:W-:Y:S02]  /*1c40*/  ULOP3.LUT UR5, UR7, 0x40, URZ, 0xc0, !UPT ;  /* 0x0000004007057892 */ /* 0x000fe4000f8ec0ff */
[----:B------:R-:W-:Y:S01]  /*1c50*/  USEL UR40, UR41, 0x20, UP0 ;  /* 0x0000002029287887 */ /* 0x000fe20008000000 */
[----:B------:R-:W2:Y:S03]  /*1c60*/  LDCU UR38, c[0x0][0x374] ;  /* 0x00006e80ff2677ac */ /* 0x000ea60008000800 */
[----:B------:R-:W-:-:S02]  /*1c70*/  UIADD3 UR4, UPT, UPT, UR40, -0x1, URZ ;  /* 0xffffffff28047890 */ /* 0x000fc4000fffe0ff */
[----:B------:R-:W-:Y:S02]  /*1c80*/  @UP2 UIADD3 UR4, UPT, UPT, UR40, URZ, URZ ;  /* 0x000000ff28042290 */ /* 0x000fe4000fffe0ff */
[----:B------:R-:W-:Y:S02]  /*1c90*/  USEL UR21, UR37, 0x2, UP1 ;  /* 0x0000000225157887 */ /* 0x000fe40008800000 */
[----:B------:R-:W-:Y:S02]  /*1ca0*/  UIADD3 UR30, UPT, UPT, UR13, 0x28600, UR28 ;  /* 0x000286000d1e7890 */ /* 0x000fe4000fffe01c */
[----:B------:R-:W-:Y:S02]  /*1cb0*/  ULEA.HI UR44, UR28, UR5, URZ, 0x1b ;  /* 0x000000051c2c7291 */ /* 0x000fe4000f8fd8ff */
[----:B------:R-:W-:Y:S02]  /*1cc0*/  UIADD3 UR45, UPT, UPT, UR41, -UR40, URZ ;  /* 0x80000028292d7290 */ /* 0x000fe4000fffe0ff */
[----:B------:R-:W-:-:S02]  /*1cd0*/  UIADD3 UR29, UPT, UPT, UR4, 0x1, URZ ;  /* 0x00000001041d7890 */ /* 0x000fc4000fffe0ff */
[----:B------:R-:W-:Y:S01]  /*1ce0*/  UIADD3 UR43, UPT, UPT, -UR4, URZ, URZ ;  /* 0x000000ff042b7290 */ /* 0x000fe2000fffe1ff */
[----:B--234-:R-:W-:-:S11]  /*1cf0*/  UMOV UR6, URZ ;  /* 0x000000ff00067c82 */ /* 0x01cfd60008000000 */
.L_x_43:
[----:B------:R-:W-:-:S09]  /*1d00*/  UISETP.NE.AND UP0, UPT, UR48, URZ, UPT ;  /* 0x000000ff3000728c */ /* 0x000fd2000bf05270 */
[----:B-1----:R-:W-:Y:S05]  /*1d10*/  BRA.U UP0, `(.L_x_24) ;  /* 0x0000000100287547 */ /* 0x002fea000b800000 */
[----:B------:R-:W-:Y:S02]  /*1d20*/  LEA R0, R9, UR13, 0x3 ;  /* 0x0000000d09007c11 */ /* 0x000fe4000f8e18ff */
[----:B------:R-:W-:-:S04]  /*1d30*/  SHF.L.U32 R3, R8, 0x1f, RZ ;  /* 0x0000001f08037819 */ /* 0x000fc800000006ff */
[----:B------:R-:W2:Y:S02]  /*1d40*/  SYNCS.PHASECHK.TRANS64.TRYWAIT P0, [R0+URZ+0x2a0], R3 ;  /* 0x0002a003000075a7 */ /* 0x000ea400080011ff */
[----:B--2---:R-:W-:Y:S05]  /*1d50*/  @!P0 BRA `(.L_x_25) ;  /* 0x0000008000ec8947 */ /* 0x004fea0003800000 */
.L_x_153:
[----:B------:R3:W-:Y:S01]  /*1d60*/  SYNCS.ARRIVE.TRANS64.A1T0 RZ, [R0+URZ+0x290], RZ ;  /* 0x000290ff00ff79a7 */ /* 0x0007e200081000ff */
[----:B------:R-:W-:-:S05]  /*1d70*/  VIADD R9, R9, 0x1 ;  /* 0x0000000109097836 */ /* 0x000fca0000000000 */
[----:B------:R-:W-:-:S04]  /*1d80*/  ISETP.NE.AND P0, PT, R9, 0x2, PT ;  /* 0x000000020900780c */ /* 0x000fc80003f05270 */
[----:B--2---:R-:W-:Y:S02]  /*1d90*/  SEL R3, RZ, 0x1, P0 ;  /* 0x00000001ff037807 */ /* 0x004fe40000000000 */
[----:B------:R-:W-:Y:S02]  /*1da0*/  SEL R9, R9, RZ, P0 ;  /* 0x000000ff09097207 */ /* 0x000fe40000000000 */
[----:B------:R-:W-:-:S07]  /*1db0*/  LOP3.LUT R8, R8, R3, RZ, 0x3c, !PT ;  /* 0x0000000308087212 */ /* 0x000fce00078e3cff */
.L_x_24:
[----:B------:R-:W-:Y:S01]  /*1dc0*/  ULEA UR4, UR6, UR13, 0x3 ;  /* 0x0000000d06047291 */ /* 0x000fe2000f8e18ff */
[----:B---3--:R-:W-:Y:S01]  /*1dd0*/  SHF.L.U32 R0, R12, 0x1f, RZ ;  /* 0x0000001f0c007819 */ /* 0x008fe200000006ff */
[----:B------:R-:W-:Y:S02]  /*1de0*/  UISETP.GE.U32.AND UP0, UPT, UR46, 0x3f, UPT ;  /* 0x0000003f2e00788c */ /* 0x000fe4000bf06070 */
[----:B------:R-:W-:Y:S01]  /*1df0*/  ULEA UR19, UR32, UR44, 0x7 ;  /* 0x0000002c20137291 */ /* 0x000fe2000f8e38ff */
[----:B------:R-:W-:-:S04]  /*1e00*/  UMOV UR7, URZ ;  /* 0x000000ff00077c82 */ /* 0x000fc80008000000 */
[----:B------:R2:W3:Y:S01]  /*1e10*/  SYNCS.PHASECHK.TRANS64.TRYWAIT P0, [UR4+0x100], R0 ;  /* 0x00010000ff0075a7 */ /* 0x0004e20008001104 */
[----:B------:R-:W-:-:S04]  /*1e20*/  ULEA.HI UR4, UR20, UR20, URZ, 0x1 ;  /* 0x0000001414047291 */ /* 0x000fc8000f8f08ff */
[----:B------:R-:W-:-:S04]  /*1e30*/  USHF.L.U32 UR4, UR4, 0x7, URZ ;  /* 0x0000000704047899 */ /* 0x000fc800080006ff */
[----:B------:R-:W-:-:S04]  /*1e40*/  ULOP3.LUT UR35, UR4, 0xffffff00, URZ, 0xc0, !UPT ;  /* 0xffffff0004237892 */ /* 0x000fc8000f8ec0ff */
[----:B------:R-:W-:Y:S01]  /*1e50*/  ULOP3.LUT UR35, UR35, 0x80, UR47, 0xf8, !UPT ;  /* 0x0000008023237892 */ /* 0x000fe2000f8ef82f */
[----:B------:R-:W-:Y:S11]  /*1e60*/  BRA.U !UP0, `(.L_x_26) ;  /* 0x0000000108c47547 */ /* 0x000ff6000b800000 */
[----:B------:R-:W-:Y:S01]  /*1e70*/  UMOV UR10, UR43 ;  /* 0x0000002b000a7c82 */ /* 0x000fe20008000000 */
[----:B------:R-:W-:Y:S01]  /*1e80*/  UMOV UR4, UR6 ;  /* 0x0000000600047c82 */ /* 0x000fe20008000000 */
[----:B------:R-:W-:-:S05]  /*1e90*/  UMOV UR34, URZ ;  /* 0x000000ff00227c82 */ /* 0x000fca0008000000 */
.L_x_32:
[----:B------:R-:W-:Y:S01]  /*1ea0*/  ULEA UR33, UR4, UR13, 0x3 ;  /* 0x0000000d04217291 */ /* 0x000fe2000f8e18ff */
[----:B------:R-:W-:Y:S01]  /*1eb0*/  @P3 MOV R2, 0x3000 ;  /* 0x0000300000023802 */ /* 0x000fe20000000f00 */
[----:B-1-34-:R-:W-:Y:S10]  /*1ec0*/  @P0 BRA `(.L_x_27) ;  /* 0x00000000000c0947 */ /* 0x01aff40003800000 */
[----:B------:R-:W-:-:S04]  /*1ed0*/  SHF.L.U32 R3, R12, 0x1f, RZ ;  /* 0x0000001f0c037819 */ /* 0x000fc800000006ff */
[----:B------:R-:W3:Y:S02]  /*1ee0*/  SYNCS.PHASECHK.TRANS64.TRYWAIT P0, [UR33+0x100], R3 ;  /* 0x00010003ff0075a7 */ /* 0x000ee40008001121 */
[----:B---3--:R-:W-:Y:S05]  /*1ef0*/  @!P0 BRA `(.L_x_28) ;  /* 0x0000008000988947 */ /* 0x008fea0003800000 */
.L_x_27:
[----:B------:R3:W-:Y:S01]  /*1f00*/  @P3 SYNCS.ARRIVE.TRANS64 RZ, [UR33], R2 ;  /* 0x00000002ffff39a7 */ /* 0x0007e20008000021 */
[----:B------:R-:W-:Y:S02]  /*1f10*/  ULOP3.LUT UR5, UR21, 0x2, URZ, 0xfc, !UPT ;  /* 0x0000000215057892 */ /* 0x000fe4000f8efcff */
[----:B------:R-:W-:Y:S02]  /*1f20*/  UIADD3 UR10, UPT, UPT, UR10, 0x1, URZ ;  /* 0x000000010a0a7890 */ /* 0x000fe4000fffe0ff */
[----:B------:R-:W-:Y:S02]  /*1f30*/  UISETP.NE.AND UP0, UPT, UR5, 0x2, UPT ;  /* 0x000000020500788c */ /* 0x000fe4000bf05270 */
[----:B------:R-:W-:-:S07]  /*1f40*/  UISETP.NE.AND UP2, UPT, UR10, 0x1, UPT ;  /* 0x000000010a00788c */ /* 0x000fce000bf45270 */
[----:B------:R-:W-:Y:S05]  /*1f50*/  BRA.U UP0, `(.L_x_29) ;  /* 0x0000000100047547 */ /* 0x000fea000b800000 */
[----:B-1----:R-:W-:Y:S05]  /*1f60*/  BPT.TRAP 0x1 ;  /* 0x000000040000795c */ /* 0x002fea0000300000 */
.L_x_29:
[----:B------:R-:W-:Y:S04]  /*1f70*/  BSSY.RECONVERGENT B0, `(.L_x_30) ;  /* 0x0000003000007945 */ /* 0x000fe80003800200 */
[----:B------:R-:W-:Y:S05]  /*1f80*/  @!P2 BRA `(.L_x_31) ;  /* 0x000000000004a947 */ /* 0x000fea0003800000 */
[----:B-1----:R-:W-:Y:S05]  /*1f90*/  BPT.TRAP 0x1 ;  /* 0x000000040000795c */ /* 0x002fea0000300000 */
.L_x_31:
[----:B-1----:R-:W-:Y:S05]  /*1fa0*/  BSYNC.RECONVERGENT B0 ;  /* 0x0000000000007941 */ /* 0x002fea0003800200 */
.L_x_30:
[----:B------:R-:W-:Y:S02]  /*1fb0*/  UIADD3 UR5, UPT, UPT, UR4, 0x1, URZ ;  /* 0x0000000104057890 */ /* 0x000fe4000fffe0ff */
[----:B------:R-:W-:Y:S02]  /*1fc0*/  ULEA UR32, UR4, UR13, 0xc ;  /* 0x0000000d04207291 */ /* 0x000fe4000f8e60ff */
[----:B------:R-:W-:Y:S02]  /*1fd0*/  UISETP.NE.AND UP0, UPT, UR5, 0x20, UPT ;  /* 0x000000200500788c */ /* 0x000fe4000bf05270 */
[----:B------:R-:W-:Y:S02]  /*1fe0*/  UIADD3 UR8, UP1, UPT, UR26, 0x80, URZ ;  /* 0x000000801a087890 */ /* 0x000fe4000ff3e0ff */
[----:B------:R-:W-:Y:S02]  /*1ff0*/  USEL UR7, URZ, 0x1, UP0 ;  /* 0x00000001ff077887 */ /* 0x000fe40008000000 */
[----:B------:R-:W-:-:S02]  /*2000*/  USEL UR6, UR5, URZ, UP0 ;  /* 0x000000ff05067287 */ /* 0x000fc40008000000 */
[----:B------:R-:W-:Y:S02]  /*2010*/  ULEA UR16, UR4, UR28, 0xb ;  /* 0x0000001c04107291 */ /* 0x000fe4000f8e58ff */
[----:B------:R-:W-:Y:S01]  /*2020*/  ULEA UR5, UR6, UR13, 0x3 ;  /* 0x0000000d06057291 */ /* 0x000fe2000f8e18ff */
[----:B------:R-:W-:Y:S01]  /*2030*/  LOP3.LUT R12, R12, UR7, RZ, 0x3c, !PT ;  /* 0x000000070c0c7c12 */ /* 0x000fe2000f8e3cff */
[----:B------:R-:W-:Y:S02]  /*2040*/  UIADD3 UR4, UP0, UPT, UR26, 0x180, URZ ;  /* 0x000001801a047890 */ /* 0x000fe4000ff1e0ff */
[----:B------:R-:W-:Y:S01]  /*2050*/  ULOP3.LUT UR33, UR33, 0xfefffff8, URZ, 0xc0, !UPT ;  /* 0xfefffff821217892 */ /* 0x000fe2000f8ec0ff */
[----:B--2---:R-:W-:Y:S01]  /*2060*/  SHF.L.U32 R0, R12, 0x1f, RZ ;  /* 0x0000001f0c007819 */ /* 0x004fe200000006ff */
[----:B------:R-:W-:Y:S02]  /*2070*/  UIADD3.X UR9, UPT, UPT, URZ, UR27, URZ, UP1, !UPT ;  /* 0x0000001bff097290 */ /* 0x000fe40008ffe4ff */
[----:B------:R-:W-:Y:S01]  /*2080*/  UIADD3 UR32, UPT, UPT, UR32, 0x8600, URZ ;  /* 0x0000860020207890 */ /* 0x000fe2000fffe0ff */
[----:B------:R4:W1:Y:S01]  /*2090*/  SYNCS.PHASECHK.TRANS64.TRYWAIT P0, [UR5+0x100], R0 ;  /* 0x00010000ff0075a7 */ /* 0x0008620008001105 */
[----:B------:R-:W-:-:S02]  /*20a0*/  UIADD3 UR16, UPT, UPT, UR13, 0x28600, UR16 ;  /* 0x000286000d107890 */ /* 0x000fc4000fffe010 */
[----:B------:R-:W-:Y:S02]  /*20b0*/  UIADD3.X UR5, UPT, UPT, URZ, UR27, URZ, UP0, !UPT ;  /* 0x0000001bff057290 */ /* 0x000fe400087fe4ff */
[----:B------:R-:W-:Y:S01]  /*20c0*/  UPRMT UR7, URZ, 0x5410, UR24 ;  /* 0x00005410ff077896 */ /* 0x000fe20008000018 */
[----:B------:R-:W-:Y:S01]  /*20d0*/  UMOV UR14, 0x0 ;  /* 0x00000000000e7882 */ /* 0x000fe20000000000 */
[----:B------:R-:W-:Y:S01]  /*20e0*/  UMOV UR15, 0x10000000 ;  /* 0x10000000000f7882 */ /* 0x000fe20000000000 */
[----:B------:R-:W-:Y:S01]  /*20f0*/  UMOV UR18, UR34 ;  /* 0x0000002200127c82 */ /* 0x000fe20008000000 */
[----:B------:R-:W-:Y:S01]  /*2100*/  UMOV UR20, UR36 ;  /* 0x0000002400147c82 */ /* 0x000fe20008000000 */
[----:B------:R-:W-:Y:S01]  /*2110*/  UMOV UR17, UR33 ;  /* 0x0000002100117c82 */ /* 0x000fe20008000000 */
[----:B------:R2:W-:Y:S03]  /*2120*/  UTMALDG.3D.2CTA [UR32], [UR8], desc[UR14] ;  /* 0x00000e20080075b4 */ /* 0x0005e60008211000 */
[----:B------:R3:W-:Y:S01]  /*2130*/  UTMALDG.3D.MULTICAST.2CTA [UR16], [UR4], UR7, desc[UR14] ;  /* 0x00000e10040073b4 */ /* 0x0007e20008211807 */
[----:B--2---:R-:W-:Y:S01]  /*2140*/  UIADD3 UR34, UPT, UPT, UR34, 0x20, URZ ;  /* 0x0000002022227890 */ /* 0x004fe2000fffe0ff */
[----:B---3--:R-:W-:Y:S01]  /*2150*/  UMOV UR7, UR29 ;  /* 0x0000001d00077c82 */ /* 0x008fe20008000000 */
[----:B------:R-:W-:Y:S01]  /*2160*/  UMOV UR4, UR6 ;  /* 0x0000000600047c82 */ /* 0x000fe20008000000 */
[----:B------:R-:W-:Y:S09]  /*2170*/  BRA.U UP2, `(.L_x_32) ;  /* 0xfffffffd02487547 */ /* 0x000ff2000b83ffff */
.L_x_26:
[----:B------:R-:W-:Y:S01]  /*2180*/  ULEA UR4, UR6, UR13, 0x3 ;  /* 0x0000000d06047291 */ /* 0x000fe2000f8e18ff */
[----:B--2-4-:R-:W-:Y:S01]  /*2190*/  SHF.L.U32 R0, R12, 0x1f, RZ ;  /* 0x0000001f0c007819 */ /* 0x014fe200000006ff */
[----:B------:R-:W-:Y:S01]  /*21a0*/  @!P1 SYNCS.ARRIVE.TRANS64.A1T0 RZ, [UR13+0x228], RZ ;  /* 0x000228ffffff99a7 */ /* 0x000fe2000810000d */
[----:B------:R-:W-:-:S06]  /*21b0*/  UISETP.GT.AND UP0, UPT, UR41, UR40, UPT ;  /* 0x000000282900728c */ /* 0x000fcc000bf04270 */
[----:B-1-3--:R1:W2:Y:S03]  /*21c0*/  SYNCS.PHASECHK.TRANS64.TRYWAIT P0, [UR4+0x100], R0 ;  /* 0x00010000ff0075a7 */ /* 0x00a2a60008001104 */
[----:B------:R-:W-:Y:S05]  /*21d0*/  BRA.U !UP0, `(.L_x_33) ;  /* 0x0000000108c07547 */ /* 0x000fea000b800000 */
[----:B------:R-:W-:Y:S01]  /*21e0*/  UIADD3 UR25, UPT, UPT, UR45, UR7, URZ ;  /* 0x000000072d197290 */ /* 0x000fe2000fffe0ff */
[----:B------:R-:W-:-:S11]  /*21f0*/  UMOV UR4, UR6 ;  /* 0x0000000600047c82 */ /* 0x000fd60008000000 */
.L_x_39:
[----:B------:R-:W-:Y:S01]  /*2200*/  ULEA UR9, UR4, UR13, 0x3 ;  /* 0x0000000d04097291 */ /* 0x000fe2000f8e18ff */
[----:B--2---:R-:W-:Y:S01]  /*2210*/  @P3 MOV R2, 0x3000 ;  /* 0x0000300000023802 */ /* 0x004fe20000000f00 */
[----:B--234-:R-:W-:Y:S10]  /*2220*/  @P0 BRA `(.L_x_34) ;  /* 0x00000000000c0947 */ /* 0x01cff40003800000 */
[----:B------:R-:W-:-:S04]  /*2230*/  SHF.L.U32 R3, R12, 0x1f, RZ ;  /* 0x0000001f0c037819 */ /* 0x000fc800000006ff */
[----:B------:R-:W2:Y:S02]  /*2240*/  SYNCS.PHASECHK.TRANS64.TRYWAIT P0, [UR9+0x100], R3 ;  /* 0x00010003ff0075a7 */ /* 0x000ea40008001109 */
[----:B--2---:R-:W-:Y:S05]  /*2250*/  @!P0 BRA `(.L_x_35) ;  /* 0x0000007c00d88947 */ /* 0x004fea0003800000 */
.L_x_34:
[----:B------:R2:W-:Y:S01]  /*2260*/  @P3 SYNCS.ARRIVE.TRANS64 RZ, [UR9], R2 ;  /* 0x00000002ffff39a7 */ /* 0x0005e20008000009 */
[----:B------:R-:W-:-:S04]  /*2270*/  ULOP3.LUT UR5, UR21, 0x2, URZ, 0xfc, !UPT ;  /* 0x0000000215057892 */ /* 0x000fc8000f8efcff */
[----:B------:R-:W-:-:S09]  /*2280*/  UISETP.NE.AND UP0, UPT, UR5, 0x2, UPT ;  /* 0x000000020500788c */ /* 0x000fd2000bf05270 */
[----:B------:R-:W-:Y:S05]  /*2290*/  BRA.U UP0, `(.L_x_36) ;  /* 0x0000000100047547 */ /* 0x000fea000b800000 */
[----:B------:R-:W-:Y:S05]  /*22a0*/  BPT.TRAP 0x1 ;  /* 0x000000040000795c */ /* 0x000fea0000300000 */
.L_x_36:
[----:B------:R-:W-:Y:S04]  /*22b0*/  BSSY.RECONVERGENT B0, `(.L_x_37) ;  /* 0x0000003000007945 */ /* 0x000fe80003800200 */
[----:B------:R-:W-:Y:S05]  /*22c0*/  @!P2 BRA `(.L_x_38) ;  /* 0x000000000004a947 */ /* 0x000fea0003800000 */
[----:B------:R-:W-:Y:S05]  /*22d0*/  BPT.TRAP 0x1 ;  /* 0x000000040000795c */ /* 0x000fea0000300000 */
.L_x_38:
[----:B------:R-:W-:Y:S05]  /*22e0*/  BSYNC.RECONVERGENT B0 ;  /* 0x0000000000007941 */ /* 0x000fea0003800200 */
.L_x_37:
[----:B------:R-:W-:Y:S02]  /*22f0*/  UIADD3 UR5, UPT, UPT, UR4, 0x1, URZ ;  /* 0x0000000104057890 */ /* 0x000fe4000fffe0ff */
[----:B------:R-:W-:Y:S02]  /*2300*/  USHF.L.U32 UR10, UR7, 0x5, URZ ;  /* 0x00000005070a7899 */ /* 0x000fe400080006ff */
[----:B------:R-:W-:Y:S02]  /*2310*/  UISETP.NE.AND UP0, UPT, UR5, 0x20, UPT ;  /* 0x000000200500788c */ /* 0x000fe4000bf05270 */
[----:B------:R-:W-:Y:S02]  /*2320*/  UIADD3 UR7, UPT, UPT, UR7, 0x1, URZ ;  /* 0x0000000107077890 */ /* 0x000fe4000fffe0ff */
[----:B------:R-:W-:Y:S02]  /*2330*/  USEL UR8, URZ, 0x1, UP0 ;  /* 0x00000001ff087887 */ /* 0x000fe40008000000 */
[----:B------:R-:W-:-:S02]  /*2340*/  USEL UR6, UR5, URZ, UP0 ;  /* 0x000000ff05067287 */ /* 0x000fc40008000000 */
[----:B------:R-:W-:Y:S02]  /*2350*/  UIADD3 UR22, UP0, UPT, UR26, 0x180, URZ ;  /* 0x000001801a167890 */ /* 0x000fe4000ff1e0ff */
[----:B------:R-:W-:Y:S01]  /*2360*/  LOP3.LUT R12, R12, UR8, RZ, 0x3c, !PT ;  /* 0x000000080c0c7c12 */ /* 0x000fe2000f8e3cff */
[----:B------:R-:W-:Y:S02]  /*2370*/  ULEA UR8, UR4, UR13, 0xc ;  /* 0x0000000d04087291 */ /* 0x000fe4000f8e60ff */
[----:B------:R-:W-:Y:S01]  /*2380*/  UIADD3 UR14, UP1, UPT, UR26, 0x80, URZ ;  /* 0x000000801a0e7890 */ /* 0x000fe2000ff3e0ff */
[----:B-1----:R-:W-:Y:S01]  /*2390*/  SHF.L.U32 R0, R12, 0x1f, RZ ;  /* 0x0000001f0c007819 */ /* 0x002fe200000006ff */
[----:B------:R-:W-:Y:S02]  /*23a0*/  UIADD3.X UR23, UPT, UPT, URZ, UR27, URZ, UP0, !UPT ;  /* 0x0000001bff177290 */ /* 0x000fe400087fe4ff */
[----:B------:R-:W-:Y:S02]  /*23b0*/  UISETP.NE.AND UP0, UPT, UR7, UR25, UPT ;  /* 0x000000190700728c */ /* 0x000fe4000bf05270 */
[----:B------:R-:W-:-:S02]  /*23c0*/  ULEA UR5, UR6, UR13, 0x3 ;  /* 0x0000000d06057291 */ /* 0x000fc4000f8e18ff */
[----:B------:R-:W-:Y:S02]  /*23d0*/  ULOP3.LUT UR9, UR9, 0xfefffff8, URZ, 0xc0, !UPT ;  /* 0xfefffff809097892 */ /* 0x000fe4000f8ec0ff */
[----:B------:R-:W-:Y:S02]  /*23e0*/  ULEA UR16, UR4, UR30, 0xb ;  /* 0x0000001e04107291 */ /* 0x000fe4000f8e58ff */
[----:B------:R-:W-:Y:S02]  /*23f0*/  UIADD3 UR8, UPT, UPT, UR8, 0x8600, URZ ;  /* 0x0000860008087890 */ /* 0x000fe4000fffe0ff */
[----:B------:R-:W-:Y:S01]  /*2400*/  UIADD3.X UR15, UPT, UPT, URZ, UR27, URZ, UP1, !UPT ;  /* 0x0000001bff0f7290 */ /* 0x000fe20008ffe4ff */
[----:B------:R3:W4:Y:S01]  /*2410*/  SYNCS.PHASECHK.TRANS64.TRYWAIT P0, [UR5+0x100], R0 ;  /* 0x00010000ff0075a7 */ /* 0x0007220008001105 */
[----:B------:R-:W-:Y:S01]  /*2420*/  UPRMT UR4, URZ, 0x5410, UR24 ;  /* 0x00005410ff047896 */ /* 0x000fe20008000018 */
[----:B------:R-:W-:Y:S01]  /*2430*/  UMOV UR32, 0x0 ;  /* 0x0000000000207882 */ /* 0x000fe20000000000 */
[----:B------:R-:W-:Y:S01]  /*2440*/  UMOV UR33, 0x10000000 ;  /* 0x1000000000217882 */ /* 0x000fe20000000000 */
[----:B------:R-:W-:Y:S01]  /*2450*/  UMOV UR11, UR35 ;  /* 0x00000023000b7c82 */ /* 0x000fe20008000000 */
[----:B------:R-:W-:Y:S01]  /*2460*/  UMOV UR12, UR36 ;  /* 0x00000024000c7c82 */ /* 0x000fe20008000000 */
[----:B------:R-:W-:Y:S01]  /*2470*/  UMOV UR20, UR36 ;  /* 0x0000002400147c82 */ /* 0x000fe20008000000 */
[----:B------:R-:W-:Y:S01]  /*2480*/  UMOV UR17, UR9 ;  /* 0x0000000900117c82 */ /* 0x000fe20008000000 */
[----:B------:R-:W-:Y:S01]  /*2490*/  UMOV UR18, UR10 ;  /* 0x0000000a00127c82 */ /* 0x000fe20008000000 */
[----:B------:R-:W-:Y:S01]  /*24a0*/  UTMALDG.3D.2CTA [UR8], [UR14], desc[UR32] ;  /* 0x000020080e0075b4 */ /* 0x000fe20008211000 */
[----:B------:R1:W-:Y:S02]  /*24b0*/  UTMALDG.3D.MULTICAST.2CTA [UR16], [UR22], UR4, desc[UR32] ;  /* 0x00002010160073b4 */ /* 0x0003e40008211804 */
[----:B-1----:R-:W-:Y:S01]  /*24c0*/  UMOV UR4, UR6 ;  /* 0x0000000600047c82 */ /* 0x002fe20008000000 */
[----:B------:R-:W-:Y:S05]  /*24d0*/  BRA.U UP0, `(.L_x_39) ;  /* 0xfffffffd00487547 */ /* 0x000fea000b83ffff */
.L_x_33:
[C---:B------:R-:W-:Y:S01]  /*24e0*/  LEA R3, R11.reuse, UR13, 0x3 ;  /* 0x0000000d0b037c11 */ /* 0x040fe2000f8e18ff */
[----:B------:R-:W-:Y:S01]  /*24f0*/  NOP ;  /* 0x0000000000007918 */ /* 0x000fe20000000000 */
[----:B-1-3--:R-:W-:Y:S02]  /*2500*/  SHF.L.U32 R0, R10, 0x1f, RZ ;  /* 0x0000001f0a007819 */ /* 0x00afe400000006ff */
[----:B------:R-:W-:Y:S02]  /*2510*/  LEA R5, R11, UR13, 0x4 ;  /* 0x0000000d0b057c11 */ /* 0x000fe4000f8e20ff */
[----:B--2-4-:R-:W1:Y:S02]  /*2520*/  SYNCS.PHASECHK.TRANS64.TRYWAIT P0, [R3+URZ+0x230], R0 ;  /* 0x00023000030075a7 */ /* 0x014e6400080011ff */
[----:B-1----:R-:W-:Y:S05]  /*2530*/  @!P0 BRA `(.L_x_40) ;  /* 0x0000007c00388947 */ /* 0x002fea0003800000 */
.L_x_156:
[----:B------:R-:W2:Y:S01]  /*2540*/  LDS.128 R4, [R5+0x2c0] ;  /* 0x0002c00005047984 */ /* 0x000ea20000000c00 */
[----:B------:R-:W-:Y:S01]  /*2550*/  UISETP.GE.AND UP0, UPT, UR42, 0x1, UPT ;  /* 0x000000012a00788c */ /* 0x000fe2000bf06270 */
[----:B------:R-:W-:Y:S01]  /*2560*/  @!PT LDS RZ, [RZ] ;  /* 0x00000000fffff984 */ /* 0x000fe20000000800 */
[----:B------:R-:W-:Y:S01]  /*2570*/  @!PT LDS RZ, [RZ] ;  /* 0x00000000fffff984 */ /* 0x000fe20000000800 */
[----:B------:R-:W-:Y:S01]  /*2580*/  @!PT LDS RZ, [RZ] ;  /* 0x00000000fffff984 */ /* 0x000fe20000000800 */
[----:B------:R-:W-:Y:S01]  /*2590*/  @!PT LDS RZ, [RZ] ;  /* 0x00000000fffff984 */ /* 0x000fe20000000800 */
[----:B------:R3:W-:Y:S06]  /*25a0*/  MEMBAR.ALL.CTA ;  /* 0x0000000000007992 */ /* 0x0007ec0000008000 */
[----:B---3--:R-:W3:Y:S01]  /*25b0*/  FENCE.VIEW.ASYNC.S ;  /* 0x00000000000073c6 */ /* 0x008ee20000000000 */
[----:B--2---:R-:W-:-:S13]  /*25c0*/  LOP3.LUT P0, RZ, R6, 0x1, RZ, 0xc0, !PT ;  /* 0x0000000106ff7812 */ /* 0x004fda000780c0ff */
[----:B---3--:R-:W-:Y:S01]  /*25d0*/  VOTEU.ANY UP1, P0 ;  /* 0x0000000000ff7886 */ /* 0x008fe20000020100 */
[----:B------:R-:W-:-:S13]  /*25e0*/  PLOP3.LUT P0, PT, PT, PT, UP1, 0x80, 0x8 ;  /* 0x000000000008781c */ /* 0x000fda0003f0f018 */
[----:B-1----:R-:W-:Y:S02]  /*25f0*/  @P0 LOP3.LUT R0, R5, 0xffff, RZ, 0xc0, !PT ;  /* 0x0000ffff05000812 */ /* 0x002fe400078ec0ff */
[----:B------:R-:W-:Y:S02]  /*2600*/  @P0 MOV R2, R4 ;  /* 0x0000000400020202 */ /* 0x000fe40000000f00 */
[----:B------:R-:W-:Y:S01]  /*2610*/  @P0 R2UR UR5, R0 ;  /* 0x00000000000502ca */ /* 0x000fe200000e0000 */
[----:B------:R-:W-:Y:S01]  /*2620*/  VIADD R0, R3, 0x240 ;  /* 0x0000024003007836 */ /* 0x000fe20000000000 */
[----:B------:R-:W-:Y:S02]  /*2630*/  @P0 SHF.R.U32.HI R4, RZ, 0x10, R5 ;  /* 0x00000010ff040819 */ /* 0x000fe40000011605 */
[----:B------:R-:W-:Y:S02]  /*2640*/  @P0 R2UR UR7, R2 ;  /* 0x00000000020702ca */ /* 0x000fe400000e0000 */
[----:B------:R-:W-:-:S02]  /*2650*/  PRMT R0, RZ, 0x654, R0 ;  /* 0x00000654ff007816 */ /* 0x000fc40000000000 */
[----:B------:R-:W-:Y:S02]  /*2660*/  @P0 R2UR UR4, R4 ;  /* 0x00000000040402ca */ /* 0x000fe400000e0000 */
[----:B------:R1:W-:Y:S03]  /*2670*/  SYNCS.ARRIVE.TRANS64.RED.A1T0 RZ, [R0+URZ], RZ ;  /* 0x000000ff00ff79a7 */ /* 0x0003e600081004ff */
[----:B------:R-:W-:-:S04]  /*2680*/  @UP1 UMOV UR31, UR5 ;  /* 0x00000005001f1c82 */ /* 0x000fc80008000000 */
[----:B------:R-:W-:-:S04]  /*2690*/  @UP1 UMOV UR37, UR7 ;  /* 0x0000000700251c82 */ /* 0x000fc80008000000 */
[----:B------:R-:W-:Y:S01]  /*26a0*/  @UP1 UMOV UR36, UR4 ;  /* 0x0000000400241c82 */ /* 0x000fe20008000000 */
[----:B------:R-:W-:Y:S05]  /*26b0*/  BRA.U !UP0, `(.L_x_41) ;  /* 0x0000000108d47547 */ /* 0x000fea000b800000 */
[----:B------:R-:W2:Y:S01]  /*26c0*/  LDCU.128 UR16, c[0x0][0xb10] ;  /* 0x00016200ff1077ac */ /* 0x000ea20008000c00 */
[----:B------:R-:W3:Y:S01]  /*26d0*/  LDCU UR12, c[0x0][0xb20] ;  /* 0x00016400ff0c77ac */ /* 0x000ee20008000800 */
[----:B------:R-:W4:Y:S01]  /*26e0*/  LDCU UR20, c[0x0][0xb0c] ;  /* 0x00016180ff1477ac */ /* 0x000f220008000800 */
[----:B------:R-:W1:Y:S01]  /*26f0*/  LDCU.64 UR8, c[0x0][0xb28] ;  /* 0x00016500ff0877ac */ /* 0x000e620008000a00 */
[----:B------:R-:W-:Y:S02]  /*2700*/  UISETP.NE.AND UP3, UPT, UR42, 0x1, UPT ;  /* 0x000000012a00788c */ /* 0x000fe4000bf65270 */
[----:B--2---:R-:W-:Y:S02]  /*2710*/  UIMAD.WIDE.U32 UR10, UR38, UR19, URZ ;  /* 0x00000013260a72a5 */ /* 0x004fe4000f8e00ff */
[----:B------:R-:W-:Y:S02]  /*2720*/  UIMAD.WIDE.U32 UR4, UR39, UR16, URZ ;  /* 0x00000010270472a5 */ /* 0x000fe4000f8e00ff */
[----:B------:R-:W-:-:S02]  /*2730*/  UISETP.NE.AND UP0, UPT, UR18, 0x1, UPT ;  /* 0x000000011200788c */ /* 0x000fc4000bf05270 */
[----:B------:R-:W-:Y:S01]  /*2740*/  UIMAD.WIDE.U32 UR22, UR31, UR19, URZ ;  /* 0x000000131f1672a5 */ /* 0x000fe2000f8e00ff */
[----:B------:R-:W-:Y:S02]  /*2750*/  UMOV UR10, UR11 ;  /* 0x0000000b000a7c82 */ /* 0x000fe40008000000 */
[----:B------:R-:W-:Y:S01]  /*2760*/  UMOV UR4, UR5 ;  /* 0x0000000500047c82 */ /* 0x000fe20008000000 */
[----:B---3--:R-:W-:Y:S02]  /*2770*/  USHF.R.U32.HI UR10, URZ, UR12, UR10 ;  /* 0x0000000cff0a7299 */ /* 0x008fe4000801160a */
[----:B----4-:R-:W-:Y:S02]  /*2780*/  UISETP.NE.AND UP2, UPT, UR20, 0x1, UPT ;  /* 0x000000011400788c */ /* 0x010fe4000bf45270 */
[----:B------:R-:W-:Y:S02]  /*2790*/  USHF.R.U32.HI UR4, URZ, UR17, UR4 ;  /* 0x00000011ff047299 */ /* 0x000fe40008011604 */
[----:B------:R-:W-:-:S02]  /*27a0*/  USEL UR5, UR38, UR10, !UP0 ;  /* 0x0000000a26057287 */ /* 0x000fc4000c000000 */
[----:B------:R-:W-:Y:S02]  /*27b0*/  USEL UR7, UR39, UR4, !UP2 ;  /* 0x0000000427077287 */ /* 0x000fe4000d000000 */
[----:B-1----:R-:W-:Y:S01]  /*27c0*/  UIMAD.WIDE.U32 UR10, UR5, UR8, URZ ;  /* 0x00000008050a72a5 */ /* 0x002fe2000f8e00ff */
[----:B------:R-:W-:Y:S01]  /*27d0*/  UMOV UR4, UR23 ;  /* 0x0000001700047c82 */ /* 0x000fe20008000000 */
[----:B------:R-:W-:Y:S02]  /*27e0*/  UIMAD.WIDE.U32 UR14, UR37, UR16, URZ ;  /* 0x00000010250e72a5 */ /* 0x000fe4000f8e00ff */
[----:B------:R-:W-:-:S03]  /*27f0*/  UIMAD.WIDE.U32 UR22, UR7, UR8, URZ ;  /* 0x00000008071672a5 */ /* 0x000fc6000f8e00ff */
[----:B------:R-:W-:Y:S01]  /*2800*/  UMOV UR10, UR11 ;  /* 0x0000000b000a7c82 */ /* 0x000fe20008000000 */
[----:B------:R-:W-:Y:S02]  /*2810*/  USHF.R.U32.HI UR4, URZ, UR12, UR4 ;  /* 0x0000000cff047299 */ /* 0x000fe40008011604 */
[----:B------:R-:W-:Y:S01]  /*2820*/  @UP3 USHF.R.U32.HI UR5, URZ, UR9, UR10 ;  /* 0x00000009ff053299 */ /* 0x000fe2000801160a */
[----:B------:R-:W-:Y:S01]  /*2830*/  UMOV UR14, UR15 ;  /* 0x0000000f000e7c82 */ /* 0x000fe20008000000 */
[----:B------:R-:W-:Y:S01]  /*2840*/  UMOV UR22, UR23 ;  /* 0x0000001700167c82 */ /* 0x000fe20008000000 */
[----:B------:R-:W-:Y:S02]  /*2850*/  USHF.R.U32.HI UR17, URZ, UR17, UR14 ;  /* 0x00000011ff117299 */ /* 0x000fe4000801160e */
[----:B------:R-:W-:Y:S02]  /*2860*/  USEL UR4, UR31, UR4, !UP0 ;  /* 0x000000041f047287 */ /* 0x000fe4000c000000 */
[----:B------:R-:W-:-:S02]  /*2870*/  @UP3 USHF.R.U32.HI UR7, URZ, UR9, UR22 ;  /* 0x00000009ff073299 */ /* 0x000fc40008011616 */
[----:B------:R-:W-:Y:S02]  /*2880*/  UIMAD UR10, UR42, UR5, URZ ;  /* 0x000000052a0a72a4 */ /* 0x000fe4000f8e02ff */
[----:B------:R-:W-:Y:S02]  /*2890*/  USEL UR5, UR37, UR17, !UP2 ;  /* 0x0000001125057287 */ /* 0x000fe4000d000000 */
[----:B------:R-:W-:Y:S02]  /*28a0*/  UIMAD UR12, UR42, UR7, URZ ;  /* 0x000000072a0c72a4 */ /* 0x000fe4000f8e02ff */
[----:B------:R-:W-:Y:S02]  /*28b0*/  UISETP.GE.AND UP0, UPT, UR4, UR10, UPT ;  /* 0x0000000a0400728c */ /* 0x000fe4000bf06270 */
[----:B------:R-:W-:Y:S02]  /*28c0*/  UIMAD.WIDE.U32 UR10, UR4, UR8, URZ ;  /* 0x00000008040a72a5 */ /* 0x000fe4000f8e00ff */
[----:B------:R-:W-:-:S02]  /*28d0*/  UISETP.GE.OR UP0, UPT, UR5, UR12, UP0 ;  /* 0x0000000c0500728c */ /* 0x000fc40008706670 */
[----:B------:R-:W-:Y:S02]  /*28e0*/  UIMAD.WIDE.U32 UR14, UR5, UR8, URZ ;  /* 0x00000008050e72a5 */ /* 0x000fe4000f8e00ff */
[----:B------:R-:W-:Y:S01]  /*28f0*/  UIADD3 UR12, UPT, UPT, -UR5, URZ, URZ ;  /* 0x000000ff050c7290 */ /* 0x000fe2000fffe1ff */
[----:B------:R-:W-:Y:S01]  /*2900*/  UMOV UR10, UR11 ;  /* 0x0000000b000a7c82 */ /* 0x000fe20008000000 */
[----:B------:R-:W-:Y:S02]  /*2910*/  UIADD3 UR11, UPT, UPT, -UR4, URZ, URZ ;  /* 0x000000ff040b7290 */ /* 0x000fe4000fffe1ff */
        /* <DEDUP_REMOVED lines=15> */
.L_x_41:
[----:B------:R-:W2:Y:S02]  /*2a10*/  LDCU UR4, c[0x0][0xb30] ;  /* 0x00016600ff0477ac */ /* 0x000ea40008000800 */
[----:B--2---:R-:W-:-:S09]  /*2a20*/  UISETP.NE.AND UP0, UPT, UR4, 0x1, UPT ;  /* 0x000000010400788c */ /* 0x004fd2000bf05270 */
[----:B------:R-:W-:Y:S05]  /*2a30*/  BRA.U UP0, `(.L_x_42) ;  /* 0x0000000100447547 */ /* 0x000fea000b800000 */
[----:B------:R-:W2:Y:S01]  /*2a40*/  LDCU.128 UR16, c[0x0][0xb10] ;  /* 0x00016200ff1077ac */ /* 0x000ea20008000c00 */
[----:B------:R-:W3:Y:S01]  /*2a50*/  LDCU UR10, c[0x0][0xb0c] ;  /* 0x00016180ff0a77ac */ /* 0x000ee20008000800 */
[----:B------:R-:W4:Y:S01]  /*2a60*/  LDCU UR7, c[0x0][0xb20] ;  /* 0x00016400ff0777ac */ /* 0x000f220008000800 */
[----:B--2---:R-:W-:Y:S02]  /*2a70*/  UIMAD.WIDE.U32 UR8, UR37, UR16, URZ ;  /* 0x00000010250872a5 */ /* 0x004fe4000f8e00ff */
[----:B------:R-:W-:Y:S02]  /*2a80*/  UIMAD.WIDE.U32 UR4, UR31, UR19, URZ ;  /* 0x000000131f0472a5 */ /* 0x000fe4000f8e00ff */
[----:B---3--:R-:W-:Y:S02]  /*2a90*/  UISETP.NE.AND UP2, UPT, UR10, 0x1, UPT ;  /* 0x000000010a00788c */ /* 0x008fe4000bf45270 */
[----:B------:R-:W-:Y:S01]  /*2aa0*/  UISETP.NE.AND UP0, UPT, UR18, 0x1, UPT ;  /* 0x000000011200788c */ /* 0x000fe2000bf05270 */
[----:B------:R-:W-:-:S02]  /*2ab0*/  UMOV UR8, UR9 ;  /* 0x0000000900087c82 */ /* 0x000fc40008000000 */
[----:B------:R-:W-:Y:S01]  /*2ac0*/  UMOV UR4, UR5 ;  /* 0x0000000500047c82 */ /* 0x000fe20008000000 */
[----:B------:R-:W-:Y:S02]  /*2ad0*/  USHF.R.U32.HI UR17, URZ, UR17, UR8 ;  /* 0x00000011ff117299 */ /* 0x000fe40008011608 */
[----:B----4-:R-:W-:Y:S02]  /*2ae0*/  USHF.R.U32.HI UR4, URZ, UR7, UR4 ;  /* 0x00000007ff047299 */ /* 0x010fe40008011604 */
[----:B------:R-:W-:Y:S02]  /*2af0*/  USEL UR5, UR37, UR17, !UP2 ;  /* 0x0000001125057287 */ /* 0x000fe4000d000000 */
[----:B------:R-:W-:-:S04]  /*2b00*/  USEL UR4, UR31, UR4, !UP0 ;  /* 0x000000041f047287 */ /* 0x000fc8000c000000 */
[----:B------:R-:W-:Y:S02]  /*2b10*/  UIADD3 UR7, UPT, UPT, UR5, -UR4, URZ ;  /* 0x8000000405077290 */ /* 0x000fe4000fffe0ff */
[----:B------:R-:W-:Y:S02]  /*2b20*/  UIADD3 UR4, UPT, UPT, -UR5, UR4, URZ ;  /* 0x0000000405047290 */ /* 0x000fe4000fffe1ff */
[----:B------:R-:W-:Y:S02]  /*2b30*/  UIMAD UR31, UR7, UR18, UR31 ;  /* 0x00000012071f72a4 */ /* 0x000fe4000f8e021f */
[----:B------:R-:W-:-:S12]  /*2b40*/  UIMAD UR37, UR4, UR10, UR37 ;  /* 0x0000000a042572a4 */ /* 0x000fd8000f8e0225 */
.L_x_42:
[----:B------:R-:W-:Y:S01]  /*2b50*/  VIADD R11, R11, 0x1 ;  /* 0x000000010b0b7836 */ /* 0x000fe20000000000 */
[----:B------:R-:W-:Y:S01]  /*2b60*/  PLOP3.LUT P1, PT, PT, PT, PT, 0x80, 0x8 ;  /* 0x000000000008781c */ /* 0x000fe20003f2f070 */
[----:B------:R-:W-:Y:S02]  /*2b70*/  UIADD3 UR20, UPT, UPT, UR37, UR59, URZ ;  /* 0x0000003b25147290 */ /* 0x000fe4000fffe0ff */
[----:B------:R-:W-:Y:S01]  /*2b80*/  UIADD3 UR32, UPT, UPT, UR31, UR62, URZ ;  /* 0x0000003e1f207290 */ /* 0x000fe2000fffe0ff */
[----:B------:R-:W-:-:S04]  /*2b90*/  ISETP.NE.AND P0, PT, R11, 0x2, PT ;  /* 0x000000020b00780c */ /* 0x000fc80003f05270 */
[----:B------:R-:W-:Y:S02]  /*2ba0*/  SEL R3, RZ, 0x1, P0 ;  /* 0x00000001ff037807 */ /* 0x000fe40000000000 */
[----:B------:R-:W-:Y:S02]  /*2bb0*/  SEL R11, R11, RZ, P0 ;  /* 0x000000ff0b0b7207 */ /* 0x000fe40000000000 */
[----:B------:R-:W-:Y:S01]  /*2bc0*/  LOP3.LUT R10, R10, R3, RZ, 0x3c, !PT ;  /* 0x000000030a0a7212 */ /* 0x000fe200078e3cff */
[----:B------:R-:W-:Y:S06]  /*2bd0*/  BRA.U UP1, `(.L_x_43) ;  /* 0xfffffff101487547 */ /* 0x000fec000b83ffff */
[----:B------:R-:W-:Y:S01]  /*2be0*/  UIADD3 UR13, UPT, UPT, UR13, 0x100, URZ ;  /* 0x000001000d0d7890 */ /* 0x000fe2000fffe0ff */
[----:B------:R-:W-:-:S03]  /*2bf0*/  SHF.L.U32 R3, R12, 0x1f, RZ ;  /* 0x0000001f0c037819 */ /* 0x000fc600000006ff */
[----:B------:R-:W-:-:S09]  /*2c00*/  ULEA UR4, UR6, UR13, 0x3 ;  /* 0x0000000d06047291 */ /* 0x000fd2000f8e18ff */
[----:B------:R-:W2:Y:S02]  /*2c10*/  SYNCS.PHASECHK.TRANS64.TRYWAIT P0, [UR4], R3 ;  /* 0x00000003ff0075a7 */ /* 0x000ea40008001104 */
[----:B--2---:R-:W-:Y:S05]  /*2c20*/  @!P0 BRA `(.L_x_44) ;  /* 0x0000007400908947 */ /* 0x004fea0003800000 */
.L_x_158:
[----:B------:R-:W-:-:S04]  /*2c30*/  UIADD3 UR4, UPT, UPT, UR6, 0x1, URZ ;  /* 0x0000000106047890 */ /* 0x000fc8000fffe0ff */
[----:B------:R-:W-:-:S04]  /*2c40*/  UISETP.NE.AND UP0, UPT, UR4, 0x20, UPT ;  /* 0x000000200400788c */ /* 0x000fc8000bf05270 */
[----:B------:R-:W-:Y:S02]  /*2c50*/  USEL UR6, URZ, 0x1, UP0 ;  /* 0x00000001ff067887 */ /* 0x000fe40008000000 */
[----:B------:R-:W-:-:S04]  /*2c60*/  USEL UR4, UR4, URZ, UP0 ;  /* 0x000000ff04047287 */ /* 0x000fc80008000000 */
[----:B------:R-:W-:Y:S01]  /*2c70*/  ULEA UR5, UR4, UR13, 0x3 ;  /* 0x0000000d04057291 */ /* 0x000fe2000f8e18ff */
[----:B------:R-:W-:-:S04]  /*2c80*/  LOP3.LUT R2, R12, UR6, RZ, 0x3c, !PT ;  /* 0x000000060c027c12 */ /* 0x000fc8000f8e3cff */
[----:B-1----:R-:W-:-:S04]  /*2c90*/  SHF.L.U32 R3, R2, 0x1f, RZ ;  /* 0x0000001f02037819 */ /* 0x002fc800000006ff */
[----:B------:R-:W1:Y:S02]  /*2ca0*/  SYNCS.PHASECHK.TRANS64.TRYWAIT P0, [UR5], R3 ;  /* 0x00000003ff0075a7 */ /* 0x000e640008001105 */
[----:B-1----:R-:W-:Y:S05]  /*2cb0*/  @!P0 BRA `(.L_x_45) ;  /* 0x0000007400848947 */ /* 0x002fea0003800000 */
.L_x_160:
        /* <DEDUP_REMOVED lines=9> */
.L_x_162:
        /* <DEDUP_REMOVED lines=9> */
.L_x_164:
        /* <DEDUP_REMOVED lines=9> */
.L_x_166:
        /* <DEDUP_REMOVED lines=9> */
.L_x_168:
        /* <DEDUP_REMOVED lines=9> */
.L_x_170:
        /* <DEDUP_REMOVED lines=9> */
.L_x_172:
        /* <DEDUP_REMOVED lines=9> */
.L_x_174:
        /* <DEDUP_REMOVED lines=9> */
.L_x_176:
        /* <DEDUP_REMOVED lines=9> */
.L_x_178:
        /* <DEDUP_REMOVED lines=9> */
.L_x_180:
        /* <DEDUP_REMOVED lines=9> */
.L_x_182:
        /* <DEDUP_REMOVED lines=9> */
.L_x_184:
        /* <DEDUP_REMOVED lines=9> */
.L_x_186:
        /* <DEDUP_REMOVED lines=9> */
.L_x_188:
        /* <DEDUP_REMOVED lines=9> */
.L_x_190:
        /* <DEDUP_REMOVED lines=9> */
.L_x_192:
        /* <DEDUP_REMOVED lines=9> */
.L_x_194:
        /* <DEDUP_REMOVED lines=9> */
.L_x_196:
        /* <DEDUP_REMOVED lines=9> */
.L_x_198:
        /* <DEDUP_REMOVED lines=9> */
.L_x_200:
        /* <DEDUP_REMOVED lines=9> */
.L_x_202:
        /* <DEDUP_REMOVED lines=9> */
.L_x_204:
        /* <DEDUP_REMOVED lines=9> */
.L_x_206:
        /* <DEDUP_REMOVED lines=9> */
.L_x_208:
        /* <DEDUP_REMOVED lines=9> */
.L_x_210:
        /* <DEDUP_REMOVED lines=9> */
.L_x_212:
        /* <DEDUP_REMOVED lines=9> */
.L_x_214:
        /* <DEDUP_REMOVED lines=9> */
.L_x_216:
        /* <DEDUP_REMOVED lines=9> */
.L_x_218:
[----:B------:R-:W-:-:S04]  /*3d10*/  UIADD3 UR4, UPT, UPT, UR4, 0x1, URZ ;  /* 0x0000000104047890 */ /* 0x000fc8000fffe0ff */
[----:B------:R-:W-:-:S04]  /*3d20*/  UISETP.NE.AND UP0, UPT, UR4, 0x20, UPT ;  /* 0x000000200400788c */ /* 0x000fc8000bf05270 */
[----:B------:R-:W-:Y:S02]  /*3d30*/  USEL UR5, URZ, 0x1, UP0 ;  /* 0x00000001ff057887 */ /* 0x000fe40008000000 */
[----:B------:R-:W-:-:S04]  /*3d40*/  USEL UR4, UR4, URZ, UP0 ;  /* 0x000000ff04047287 */ /* 0x000fc80008000000 */
[----:B------:R-:W-:Y:S01]  /*3d50*/  ULEA UR4, UR4, UR13, 0x3 ;  /* 0x0000000d04047291 */ /* 0x000fe2000f8e18ff */
[----:B-1----:R-:W-:-:S04]  /*3d60*/  LOP3.LUT R3, R2, UR5, RZ, 0x3c, !PT ;  /* 0x0000000502037c12 */ /* 0x002fc8000f8e3cff */
[----:B------:R-:W-:Y:S01]  /*3d70*/  SHF.L.U32 R3, R3, 0x1f, RZ ;  /* 0x0000001f03037819 */ /* 0x000fe200000006ff */
[----:B------:R-:W-:-:S07]  /*3d80*/  IMAD.U32 R0, RZ, RZ, UR4 ;  /* 0x00000004ff007e24 */ /* 0x000fce000f8e00ff */
.L_x_75:
[----:B-1----:R1:W2:Y:S02]  /*3d90*/  SYNCS.PHASECHK.TRANS64.TRYWAIT P0, [R0+URZ], R3 ;  /* 0x00000003000075a7 */ /* 0x0022a400080011ff */
[----:B--2---:R-:W-:Y:S05]  /*3da0*/  @!P0 NANOSLEEP.SYNCS 0x989680 ;  /* 0x009896800000895d */ /* 0x004fea0003900000 */
[----:B------:R-:W2:Y:S02]  /*3db0*/  @!P0 SYNCS.PHASECHK.TRANS64 P0, [R0+URZ], R3 ;  /* 0x00000003000085a7 */ /* 0x000ea400080010ff */
[----:B--2---:R-:W-:Y:S05]  /*3dc0*/  @P0 EXIT ;  /* 0x000000000000094d */ /* 0x004fea0003800000 */
[----:B------:R-:W-:Y:S05]  /*3dd0*/  BRA `(.L_x_75) ;  /* 0xfffffffc00ec7947 */ /* 0x000fea000383ffff */
.L_x_23:
[----:B------:R-:W-:-:S04]  /*3de0*/  UISETP.NE.AND UP0, UPT, UR48, URZ, UPT ;  /* 0x000000ff3000728c */ /* 0x000fc8000bf05270 */
[----:B------:R-:W-:-:S09]  /*3df0*/  UISETP.NE.OR UP0, UPT, UR21, 0x1, UP0 ;  /* 0x000000011500788c */ /* 0x000fd20008705670 */
[----:B------:R-:W-:Y:S05]  /*3e00*/  BRA.U UP0, `(.L_x_76) ;  /* 0x0000000500487547 */ /* 0x000fea000b800000 */
[----:B------:R-:W-:Y:S01]  /*3e10*/  ISETP.GE.U32.AND P2, PT, R0, 0x4, PT ;  /* 0x000000040000780c */ /* 0x000fe20003f46070 */
[----:B------:R-:W-:Y:S01]  /*3e20*/  IMAD.MOV.U32 R12, RZ, RZ, 0x1 ;  /* 0x00000001ff0c7424 */ /* 0x000fe200078e00ff */
[----:B------:R-:W-:Y:S02]  /*3e30*/  CS2R R10, SRZ ;  /* 0x00000000000a7805 */ /* 0x000fe4000001ff00 */
[----:B------:R-:W-:Y:S01]  /*3e40*/  CS2R R8, SRZ ;  /* 0x0000000000087805 */ /* 0x000fe2000001ff00 */
[----:B------:R-:W-:Y:S01]  /*3e50*/  UMOV UR4, 0x400 ;  /* 0x0000040000047882 */ /* 0x000fe20000000000 */
[----:B------:R-:W-:Y:S01]  /*3e60*/  UMOV UR5, URZ ;  /* 0x000000ff00057c82 */ /* 0x000fe20008000000 */
[----:B------:R-:W-:-:S12]  /*3e70*/  ULEA UR6, UR48, UR4, 0x18 ;  /* 0x0000000430067291 */ /* 0x000fd8000f8ec0ff */
.L_x_80:
[----:B------:R-:W-:Y:S02]  /*3e80*/  LEA R2, R8, UR6, 0x3 ;  /* 0x0000000608027c11 */ /* 0x000fe4000f8e18ff */
[----:B------:R-:W-:-:S03]  /*3e90*/  SHF.L.U32 R5, R9, 0x1f, RZ ;  /* 0x0000001f09057819 */ /* 0x000fc600000006ff */
[----:B------:R-:W-:Y:S01]  /*3ea0*/  VIADD R4, R2, 0x2a0 ;  /* 0x000002a002047836 */ /* 0x000fe20000000000 */
[----:B------:R-:W2:Y:S02]  /*3eb0*/  SYNCS.PHASECHK.TRANS64.TRYWAIT P0, [R2+URZ+0x290], R5 ;  /* 0x00029005020075a7 */ /* 0x000ea400080011ff */
[----:B--2---:R-:W-:Y:S05]  /*3ec0*/  @!P0 BRA `(.L_x_77) ;  /* 0x0000006c00d08947 */ /* 0x004fea0003800000 */
.L_x_219:
[----:B------:R-:W-:Y:S01]  /*3ed0*/  ULEA UR4, UR5, UR6, 0x3 ;  /* 0x0000000605047291 */ /* 0x000fe2000f8e18ff */
[----:B------:R-:W-:Y:S02]  /*3ee0*/  PRMT R4, RZ, 0x654, R4 ;  /* 0x00000654ff047816 */ /* 0x000fe40000000004 */
[----:B--2---:R-:W-:Y:S01]  /*3ef0*/  SHF.L.U32 R5, R12, 0x1f, RZ ;  /* 0x0000001f0c057819 */ /* 0x004fe200000006ff */
[----:B------:R-:W-:Y:S01]  /*3f00*/  UIADD3 UR7, UPT, UPT, UR4, 0x230, URZ ;  /* 0x0000023004077890 */ /* 0x000fe2000fffe0ff */
[----:B------:R2:W-:Y:S05]  /*3f10*/  SYNCS.ARRIVE.TRANS64.RED.A1T0 RZ, [R4+URZ], RZ ;  /* 0x000000ff04ff79a7 */ /* 0x0005ea00081004ff */
[----:B------:R-:W-:Y:S01]  /*3f20*/  IMAD.U32 R7, RZ, RZ, UR7 ;  /* 0x00000007ff077e24 */ /* 0x000fe2000f8e00ff */
[----:B------:R-:W3:Y:S04]  /*3f30*/  SYNCS.PHASECHK.TRANS64.TRYWAIT P0, [UR4+0x240], R5 ;  /* 0x00024005ff0075a7 */ /* 0x000ee80008001104 */
[----:B------:R-:W-:Y:S01]  /*3f40*/  PRMT R6, R0, 0x654, R7 ;  /* 0x0000065400067816 */ /* 0x000fe20000000007 */
[----:B--2---:R-:W-:Y:S01]  /*3f50*/  @!P2 IMAD.MOV.U32 R4, RZ, RZ, 0x10 ;  /* 0x00000010ff04a424 */ /* 0x004fe200078e00ff */
[----:B---3--:R-:W-:Y:S06]  /*3f60*/  @!P0 BRA `(.L_x_78) ;  /* 0x0000006c00bc8947 */ /* 0x008fec0003800000 */
.L_x_221:
[----:B------:R-:W-:Y:S01]  /*3f70*/  ULEA UR8, UR5, UR6, 0x4 ;  /* 0x0000000605087291 */ /* 0x000fe2000f8e20ff */
[----:B------:R-:W-:Y:S01]  /*3f80*/  SEL R3, R6, R3, !P2 ;  /* 0x0000000306037207 */ /* 0x000fe20005000000 */
[----:B------:R-:W-:Y:S01]  /*3f90*/  UIADD3 UR9, UPT, UPT, UR4, 0x230, URZ ;  /* 0x0000023004097890 */ /* 0x000fe2000fffe0ff */
[----:B--2---:R-:W-:Y:S01]  /*3fa0*/  LEA R2, R11, UR6, 0x3 ;  /* 0x000000060b027c11 */ /* 0x004fe2000f8e18ff */
[----:B------:R-:W-:Y:S01]  /*3fb0*/  UIADD3 UR8, UPT, UPT, UR8, 0x2c0, URZ ;  /* 0x000002c008087890 */ /* 0x000fe2000fffe0ff */
[----:B------:R-:W-:Y:S01]  /*3fc0*/  SHF.L.U32 R5, R10, 0x1f, RZ ;  /* 0x0000001f0a057819 */ /* 0x000fe200000006ff */
[----:B------:R2:W-:Y:S01]  /*3fd0*/  @!P2 SYNCS.ARRIVE.TRANS64.RED RZ, [R3+URZ], R4 ;  /* 0x0000000403ffa9a7 */ /* 0x0005e200080004ff */
[----:B------:R-:W-:Y:S01]  /*3fe0*/  UIADD3 UR4, UPT, UPT, UR5, 0x1, URZ ;  /* 0x0000000105047890 */ /* 0x000fe2000fffe0ff */
[----:B------:R-:W-:-:S03]  /*3ff0*/  VIADD R8, R8, 0x1 ;  /* 0x0000000108087836 */ /* 0x000fc60000000000 */
[----:B------:R-:W-:Y:S02]  /*4000*/  UISETP.NE.AND UP0, UPT, UR4, 0x2, UPT ;  /* 0x000000020400788c */ /* 0x000fe4000bf05270 */
[----:B------:R-:W-:Y:S06]  /*4010*/  UGETNEXTWORKID.BROADCAST [UR8], [UR9] ;  /* 0x00000000080073ca */ /* 0x000fec0008000100 */
[----:B------:R-:W-:Y:S01]  /*4020*/  USEL UR7, URZ, 0x1, UP0 ;  /* 0x00000001ff077887 */ /* 0x000fe20008000000 */
[----:B------:R-:W-:Y:S01]  /*4030*/  ISETP.NE.AND P0, PT, R8, 0x2, PT ;  /* 0x000000020800780c */ /* 0x000fe20003f05270 */
[----:B------:R-:W-:Y:S01]  /*4040*/  USEL UR5, UR4, URZ, UP0 ;  /* 0x000000ff04057287 */ /* 0x000fe20008000000 */
[----:B------:R-:W3:Y:S03]  /*4050*/  SYNCS.PHASECHK.TRANS64.TRYWAIT P1, [R2+URZ+0x230], R5 ;  /* 0x00023005020075a7 */ /* 0x000ee600080211ff */
[----:B------:R-:W-:Y:S01]  /*4060*/  LOP3.LUT R12, R12, UR7, RZ, 0x3c, !PT ;  /* 0x000000070c0c7c12 */ /* 0x000fe2000f8e3cff */
[----:B--23--:R-:W-:Y:S07]  /*4070*/  @!P1 BRA `(.L_x_79) ;  /* 0x0000006c00909947 */ /* 0x00cfee0003800000 */
.L_x_222:
[C---:B------:R-:W-:Y:S01]  /*4080*/  LEA R4, R11.reuse, UR6, 0x4 ;  /* 0x000000060b047c11 */ /* 0x040fe2000f8e20ff */
[----:B--2---:R-:W-:Y:S01]  /*4090*/  VIADD R2, R2, 0x240 ;  /* 0x0000024002027836 */ /* 0x004fe20000000000 */
[----:B------:R-:W-:Y:S01]  /*40a0*/  SEL R8, R8, RZ, P0 ;  /* 0x000000ff08087207 */ /* 0x000fe20000000000 */
[----:B------:R-:W-:-:S03]  /*40b0*/  VIADD R11, R11, 0x1 ;  /* 0x000000010b0b7836 */ /* 0x000fc60000000000 */
[----:B------:R-:W2:Y:S01]  /*40c0*/  LDS.128 R4, [R4+0x2c0] ;  /* 0x0002c00004047984 */ /* 0x000ea20000000c00 */
[----:B------:R-:W-:Y:S02]  /*40d0*/  PRMT R2, RZ, 0x654, R2 ;  /* 0x00000654ff027816 */ /* 0x000fe40000000002 */
[C---:B------:R-:W-:Y:S01]  /*40e0*/  ISETP.NE.AND P1, PT, R11.reuse, 0x2, PT ;  /* 0x000000020b00780c */ /* 0x040fe20003f25270 */
[----:B------:R-:W-:Y:S01]  /*40f0*/  @!PT LDS RZ, [RZ] ;  /* 0x00000000fffff984 */ /* 0x000fe20000000800 */
[----:B------:R-:W-:Y:S01]  /*4100*/  @!PT LDS RZ, [RZ] ;  /* 0x00000000fffff984 */ /* 0x000fe20000000800 */
[----:B------:R-:W-:Y:S01]  /*4110*/  @!PT LDS RZ, [RZ] ;  /* 0x00000000fffff984 */ /* 0x000fe20000000800 */
[----:B------:R-:W-:Y:S01]  /*4120*/  @!PT LDS RZ, [RZ] ;  /* 0x00000000fffff984 */ /* 0x000fe20000000800 */
[----:B------:R3:W-:Y:S06]  /*4130*/  MEMBAR.ALL.CTA ;  /* 0x0000000000007992 */ /* 0x0007ec0000008000 */
[----:B---3--:R-:W3:Y:S01]  /*4140*/  FENCE.VIEW.ASYNC.S ;  /* 0x00000000000073c6 */ /* 0x008ee20000000000 */
[----:B------:R-:W-:Y:S01]  /*4150*/  SEL R11, R11, RZ, P1 ;  /* 0x000000ff0b0b7207 */ /* 0x000fe20000800000 */
[----:B---3--:R3:W-:Y:S01]  /*4160*/  SYNCS.ARRIVE.TRANS64.RED.A1T0 RZ, [R2+URZ], RZ ;  /* 0x000000ff02ff79a7 */ /* 0x0087e200081004ff */
[----:B--2---:R-:W-:-:S02]  /*4170*/  LOP3.LUT P3, RZ, R6, 0x1, RZ, 0xc0, !PT ;  /* 0x0000000106ff7812 */ /* 0x004fc4000786c0ff */
[----:B------:R-:W-:-:S04]  /*4180*/  SEL R5, RZ, 0x1, P1 ;  /* 0x00000001ff057807 */ /* 0x000fc80000800000 */
[----:B------:R-:W-:Y:S02]  /*4190*/  LOP3.LUT R10, R10, R5, RZ, 0x3c, !PT ;  /* 0x000000050a0a7212 */ /* 0x000fe400078e3cff */
[----:B---3--:R-:W-:-:S04]  /*41a0*/  SEL R2, RZ, 0x1, P0 ;  /* 0x00000001ff027807 */ /* 0x008fc80000000000 */
[----:B------:R-:W-:Y:S01]  /*41b0*/  LOP3.LUT R9, R9, R2, RZ, 0x3c, !PT ;  /* 0x0000000209097212 */ /* 0x000fe200078e3cff */
[----:B------:R-:W-:Y:S06]  /*41c0*/  @P3 BRA `(.L_x_80) ;  /* 0xfffffffc002c3947 */ /* 0x000fec000383ffff */
[----:B------:R-:W-:Y:S01]  /*41d0*/  ULEA UR4, UR5, UR6, 0x3 ;  /* 0x0000000605047291 */ /* 0x000fe2000f8e18ff */
[----:B------:R-:W-:-:S08]  /*41e0*/  SHF.L.U32 R3, R12, 0x1f, RZ ;  /* 0x0000001f0c037819 */ /* 0x000fd000000006ff */
[----:B------:R-:W2:Y:S02]  /*41f0*/  SYNCS.PHASECHK.TRANS64 P0, [UR4+0x240], R3 ;  /* 0x00024003ff0075a7 */ /* 0x000ea40008001004 */
[----:B--2---:R-:W-:Y:S05]  /*4200*/  @P0 BRA `(.L_x_81) ;  /* 0x0000000000080947 */ /* 0x004fea0003800000 */
[----:B------:R-:W2:Y:S02]  /*4210*/  SYNCS.PHASECHK.TRANS64.TRYWAIT P0, [UR4+0x240], R3 ;  /* 0x00024003ff0075a7 */ /* 0x000ea40008001104 */
[----:B--2---:R-:W-:Y:S05]  /*4220*/  @!P0 BRA `(.L_x_82) ;  /* 0x0000006c00388947 */ /* 0x004fea0003800000 */
.L_x_81:
[----:B------:R-:W-:-:S04]  /*4230*/  UIADD3 UR7, UPT, UPT, UR5, 0x1, URZ ;  /* 0x0000000105077890 */ /* 0x000fc8000fffe0ff */
[----:B------:R-:W-:-:S04]  /*4240*/  UISETP.NE.AND UP0, UPT, UR7, 0x2, UPT ;  /* 0x000000020700788c */ /* 0x000fc8000bf05270 */
[----:B------:R-:W-:Y:S02]  /*4250*/  USEL UR8, URZ, 0x1, UP0 ;  /* 0x00000001ff087887 */ /* 0x000fe40008000000 */
[----:B------:R-:W-:-:S04]  /*4260*/  USEL UR7, UR7, URZ, UP0 ;  /* 0x000000ff07077287 */ /* 0x000fc80008000000 */
[----:B------:R-:W-:Y:S01]  /*4270*/  ULEA UR7, UR7, UR6, 0x3 ;  /* 0x0000000607077291 */ /* 0x000fe2000f8e18ff */
[----:B--2---:R-:W-:-:S04]  /*4280*/  LOP3.LUT R3, R12, UR8, RZ, 0x3c, !PT ;  /* 0x000000080c037c12 */ /* 0x004fc8000f8e3cff */
[----:B------:R-:W-:-:S04]  /*4290*/  SHF.L.U32 R0, R3, 0x1f, RZ ;  /* 0x0000001f03007819 */ /* 0x000fc800000006ff */
[----:B------:R-:W2:Y:S02]  /*42a0*/  SYNCS.PHASECHK.TRANS64 P0, [UR7+0x240], R0 ;  /* 0x00024000ff0075a7 */ /* 0x000ea40008001007 */
[----:B-12---:R-:W-:Y:S05]  /*42b0*/  @P0 EXIT ;  /* 0x000000000000094d */ /* 0x006fea0003800000 */
[----:B------:R-:W-:Y:S02]  /*42c0*/  SHF.L.U32 R3, R3, 0x1f, RZ ;  /* 0x0000001f03037819 */ /* 0x000fe400000006ff */
[----:B------:R-:W-:-:S07]  /*42d0*/  MOV R0, UR7 ;  /* 0x0000000700007c02 */ /* 0x000fce0008000f00 */
.L_x_83:
[----:B-1----:R1:W2:Y:S02]  /*42e0*/  SYNCS.PHASECHK.TRANS64.TRYWAIT P0, [R0+URZ+0x240], R3 ;  /* 0x00024003000075a7 */ /* 0x0022a400080011ff */
[----:B--2---:R-:W-:Y:S05]  /*42f0*/  @!P0 NANOSLEEP.SYNCS 0x989680 ;  /* 0x009896800000895d */ /* 0x004fea0003900000 */
[----:B------:R-:W2:Y:S02]  /*4300*/  @!P0 SYNCS.PHASECHK.TRANS64 P0, [R0+URZ+0x240], R3 ;  /* 0x00024003000085a7 */ /* 0x000ea400080010ff */
[----:B--2---:R-:W-:Y:S05]  /*4310*/  @P0 EXIT ;  /* 0x000000000000094d */ /* 0x004fea0003800000 */
[----:B------:R-:W-:Y:S05]  /*4320*/  BRA `(.L_x_83) ;  /* 0xfffffffc00ec7947 */ /* 0x000fea000383ffff */
.L_x_76:
[----:B------:R-:W-:Y:S05]  /*4330*/  BRA.U UP5, `(.L_x_84) ;  /* 0x0000001105847547 */ /* 0x000fea000b800000 */
[----:B------:R-:W-:Y:S01]  /*4340*/  UMOV UR4, 0x40 ;  /* 0x0000004000047882 */ /* 0x000fe20000000000 */
[----:B------:R-:W-:Y:S01]  /*4350*/  NOP ;  /* 0x0000000000007918 */ /* 0x000fe20000000000 */
[----:B------:R-:W-:Y:S01]  /*4360*/  ULEA UR5, UR48, UR4, 0x18 ;  /* 0x0000000430057291 */ /* 0x000fe2000f8ec0ff */
[----:B------:R-:W-:Y:S02]  /*4370*/  UMOV UR6, 0x400 ;  /* 0x0000040000067882 */ /* 0x000fe40000000000 */
[----:B------:R-:W-:-:S06]  /*4380*/  ULEA UR6, UR48, UR6, 0x18 ;  /* 0x0000000630067291 */ /* 0x000fcc000f8ec0ff */
[----:B------:R-:W2:Y:S02]  /*4390*/  LDS.U8 R0, [UR5+0x1c] ;  /* 0x00001c05ff007984 */ /* 0x000ea40008000000 */
[----:B--2---:R-:W-:-:S13]  /*43a0*/  ISETP.NE.AND P0, PT, R0, RZ, PT ;  /* 0x000000ff0000720c */ /* 0x004fda0003f05270 */
[----:B------:R-:W-:Y:S05]  /*43b0*/  @P0 BRA `(.L_x_85) ;  /* 0x0000000400080947 */ /* 0x000fea0003800000 */
[----:B------:R-:W-:Y:S02]  /*43c0*/  UISETP.NE.U32.AND UP1, UPT, UR27, 0x1, UPT ;  /* 0x000000011b00788c */ /* 0x000fe4000bf25070 */
[----:B------:R-:W-:-:S07]  /*43d0*/  UIADD3 UR7, UPT, UPT, UR5, 0x8, URZ ;  /* 0x0000000805077890 */ /* 0x000fce000fffe0ff */
[----:B------:R-:W-:Y:S05]  /*43e0*/  BRA.U !UP1, `(.L_x_86) ;  /* 0x00000001099c7547 */ /* 0x000fea000b800000 */
[----:B------:R-:W-:Y:S01]  /*43f0*/  ELECT P0, URZ, PT ;  /* 0x0000000000ff782f */ /* 0x000fe20003800000 */
[----:B------:R-:W-:-:S12]  /*4400*/  BSSY B0, `(.L_x_86) ;  /* 0x0000025000007945 */ /* 0x000fd80003800000 */
[----:B------:R-:W-:Y:S05]  /*4410*/  @!P0 BRA `(.L_x_87) ;  /* 0x00000000008c8947 */ /* 0x000fea0003800000 */
[----:B------:R-:W-:-:S05]  /*4420*/  UMOV UR4, 0x10 ;  /* 0x0000001000047882 */ /* 0x000fca0000000000 */
[----:B------:R-:W-:Y:S04]  /*4430*/  DEPBAR.LE SB2, 0x36 ;  /* 0x0000ad800000791a */ /* 0x000fe80000000000 */
[----:B------:R-:W2:Y:S02]  /*4440*/  UTCATOMSWS.2CTA.FIND_AND_SET.ALIGN UP0, UR4, UR4 ;  /* 0x00000004000475e3 */ /* 0x000ea40008200800 */
[----:B--2---:R-:W-:Y:S01]  /*4450*/  MOV R11, UR4 ;  /* 0x00000004000b7c02 */ /* 0x004fe20008000f00 */
[----:B------:R-:W-:Y:S06]  /*4460*/  BRA.U UP0, `(.L_x_88) ;  /* 0x0000000100187547 */ /* 0x000fec000b800000 */
.L_x_89:
[----:B------:R-:W-:Y:S05]  /*4470*/  NANOSLEEP 0x64 ;  /* 0x000000640000795d */ /* 0x000fea0003800000 */
[----:B------:R-:W-:-:S05]  /*4480*/  UMOV UR4, 0x10 ;  /* 0x0000001000047882 */ /* 0x000fca0000000000 */
[----:B------:R-:W-:Y:S04]  /*4490*/  DEPBAR.LE SB2, 0x36 ;  /* 0x0000ad800000791a */ /* 0x000fe80000000000 */
[----:B------:R-:W2:Y:S02]  /*44a0*/  UTCATOMSWS.2CTA.FIND_AND_SET.ALIGN UP0, UR4, UR4 ;  /* 0x00000004000475e3 */ /* 0x000ea40008200800 */
[----:B--2---:R-:W-:Y:S01]  /*44b0*/  MOV R11, UR4 ;  /* 0x00000004000b7c02 */ /* 0x004fe20008000f00 */
[----:B------:R-:W-:Y:S05]  /*44c0*/  BRA.U !UP0, `(.L_x_89) ;  /* 0xfffffffd08e87547 */ /* 0x000fea000b83ffff */
.L_x_88:
[----:B------:R-:W2:Y:S01]  /*44d0*/  LDS R7, [UR5+0x10] ;  /* 0x00001005ff077984 */ /* 0x000ea20008000800 */
[----:B------:R-:W-:Y:S01]  /*44e0*/  IMAD.U32 R5, RZ, RZ, UR6 ;  /* 0x00000006ff057e24 */ /* 0x000fe2000f8e00ff */
[----:B------:R-:W-:-:S03]  /*44f0*/  MOV R4, UR29 ;  /* 0x0000001d00047c02 */ /* 0x000fc60008000f00 */
[----:B------:R-:W-:Y:S01]  /*4500*/  VIADD R5, R5, 0x2e0 ;  /* 0x000002e005057836 */ /* 0x000fe20000000000 */
[----:B--2---:R-:W-:-:S04]  /*4510*/  SHF.L.U32 R7, R7, 0x1f, RZ ;  /* 0x0000001f07077819 */ /* 0x004fc800000006ff */
[----:B------:R-:W2:Y:S02]  /*4520*/  SYNCS.PHASECHK.TRANS64.TRYWAIT P0, [UR5+0x8], R7 ;  /* 0x00000807ff0075a7 */ /* 0x000ea40008001105 */
[----:B--2---:R-:W-:Y:S05]  /*4530*/  @P0 BRA `(.L_x_90) ;  /* 0x0000000000080947 */ /* 0x004fea0003800000 */
[----:B------:R-:W2:Y:S02]  /*4540*/  SYNCS.PHASECHK.TRANS64.TRYWAIT P0, [UR5+0x8], R7 ;  /* 0x00000807ff0075a7 */ /* 0x000ea40008001105 */
[----:B--2---:R-:W-:Y:S05]  /*4550*/  @!P0 BRA `(.L_x_91) ;  /* 0x0000006800848947 */ /* 0x004fea0003800000 */
.L_x_90:
[----:B--2---:R-:W-:Y:S01]  /*4560*/  HFMA2 R0, -RZ, RZ, 0, 5.9604644775390625e-08 ;  /* 0x00000001ff007431 */ /* 0x004fe200000001ff */
[----:B------:R-:W-:Y:S01]  /*4570*/  UPRMT UR4, UR29, 0x654, UR7 ;  /* 0x000006541d047896 */ /* 0x000fe20008000007 */
[----:B------:R-:W-:Y:S01]  /*4580*/  IMAD.MOV.U32 R8, RZ, RZ, 0xffff ;  /* 0x0000ffffff087424 */ /* 0x000fe200078e00ff */
[----:B------:R-:W-:Y:S01]  /*4590*/  PRMT R4, R4, 0x654, R5 ;  /* 0x0000065404047816 */ /* 0x000fe20000000005 */
[----:B------:R-:W-:Y:S02]  /*45a0*/  IMAD.MOV.U32 R6, RZ, RZ, 0x4 ;  /* 0x00000004ff067424 */ /* 0x000fe400078e00ff */
[----:B------:R-:W-:Y:S01]  /*45b0*/  IMAD.SHL.U32 R9, R11, 0x20, RZ ;  /* 0x000000200b097824 */ /* 0x000fe200078e00ff */
[----:B------:R-:W-:Y:S02]  /*45c0*/  MOV R5, UR4 ;  /* 0x0000000400057c02 */ /* 0x000fe40008000f00 */
[-C--:B------:R-:W-:Y:S01]  /*45d0*/  SHF.L.U32 R8, R8, R11.reuse, RZ ;  /* 0x0000000b08087219 */ /* 0x080fe200000006ff */
[----:B------:R2:W-:Y:S01]  /*45e0*/  SYNCS.ARRIVE.TRANS64.RED RZ, [UR4], R6 ;  /* 0x00000006ffff79a7 */ /* 0x0005e20008000404 */
[----:B------:R-:W-:Y:S01]  /*45f0*/  SHF.L.U32 R7, R0, R11, RZ ;  /* 0x0000000b00077219 */ /* 0x000fe200000006ff */
[----:B------:R2:W-:Y:S04]  /*4600*/  STS [UR6+0x2e0], R9 ;  /* 0x0002e009ff007988 */ /* 0x0005e80008000806 */
[----:B------:R2:W-:Y:S04]  /*4610*/  STAS [R4.64], R11 ;  /* 0x0000000b04007dbd */ /* 0x0005e8000c0008ff */
[----:B------:R2:W-:Y:S04]  /*4620*/  ATOMS.OR RZ, [UR5+0x14], R8 ;  /* 0x00001408ffff798c */ /* 0x0005e8000b000005 */
[----:B------:R2:W-:Y:S04]  /*4630*/  ATOMS.OR RZ, [UR5+0x18], R7 ;  /* 0x00001807ffff798c */ /* 0x0005e8000b000005 */
[----:B------:R2:W-:Y:S02]  /*4640*/  ATOMS.XOR RZ, [UR5+0x10], R0 ;  /* 0x00001000ffff798c */ /* 0x0005e4000b800005 */
.L_x_87:
[----:B-1----:R-:W-:Y:S05]  /*4650*/  BSYNC B0 ;  /* 0x0000000000007941 */ /* 0x002fea0003800000 */
.L_x_86:
[----:B------:R-:W-:Y:S05]  /*4660*/  BRA.U UP1, `(.L_x_92) ;  /* 0x00000001016c7547 */ /* 0x000fea000b800000 */
[----:B------:R-:W-:-:S03]  /*4670*/  UMOV UR4, 0xffffffff ;  /* 0xffffffff00047882 */ /* 0x000fc60000000000 */
[----:B------:R-:W-:Y:S05]  /*4680*/  BRA.DIV UR4, `(.L_x_93) ;  /* 0x0000006a04507947 */ /* 0x000fea000b800000 */
[----:B------:R-:W-:-:S13]  /*4690*/  ELECT P0, URZ, PT ;  /* 0x0000000000ff782f */ /* 0x000fda0003800000 */
.L_x_226:
[----:B------:R-:W-:Y:S05]  /*46a0*/  @!P0 BRA `(.L_x_92) ;  /* 0x00000000005c8947 */ /* 0x000fea0003800000 */
[----:B--2---:R-:W2:Y:S02]  /*46b0*/  LDS R5, [UR5+0x10] ;  /* 0x00001005ff057984 */ /* 0x004ea40008000800 */
[----:B--2---:R-:W-:-:S04]  /*46c0*/  SHF.L.U32 R5, R5, 0x1f, RZ ;  /* 0x0000001f05057819 */ /* 0x004fc800000006ff */
[----:B------:R-:W2:Y:S02]  /*46d0*/  SYNCS.PHASECHK.TRANS64.TRYWAIT P0, [UR5+0x8], R5 ;  /* 0x00000805ff0075a7 */ /* 0x000ea40008001105 */
[----:B--2---:R-:W-:Y:S05]  /*46e0*/  @P0 BRA `(.L_x_94) ;  /* 0x0000000000080947 */ /* 0x004fea0003800000 */
[----:B------:R-:W2:Y:S02]  /*46f0*/  SYNCS.PHASECHK.TRANS64.TRYWAIT P0, [UR5+0x8], R5 ;  /* 0x00000805ff0075a7 */ /* 0x000ea40008001105 */
[----:B--2---:R-:W-:Y:S05]  /*4700*/  @!P0 BRA `(.L_x_95) ;  /* 0x0000006800548947 */ /* 0x004fea0003800000 */
.L_x_94:
[----:B------:R-:W3:Y:S01]  /*4710*/  LDS R7, [UR6+0x2e0] ;  /* 0x0002e006ff077984 */ /* 0x000ee20008000800 */
[----:B--2---:R-:W-:Y:S02]  /*4720*/  HFMA2 R0, -RZ, RZ, 0, 5.9604644775390625e-08 ;  /* 0x00000001ff007431 */ /* 0x004fe400000001ff */
[----:B------:R-:W-:Y:S01]  /*4730*/  IMAD.MOV.U32 R4, RZ, RZ, 0xffff ;  /* 0x0000ffffff047424 */ /* 0x000fe200078e00ff */
[----:B------:R-:W-:Y:S01]  /*4740*/  UPRMT UR4, UR29, 0x654, UR7 ;  /* 0x000006541d047896 */ /* 0x000fe20008000007 */
[----:B---3--:R-:W-:-:S03]  /*4750*/  IMAD.SHL.U32 R5, R7, 0x20, RZ ;  /* 0x0000002007057824 */ /* 0x008fc600078e00ff */
[-C--:B------:R-:W-:Y:S02]  /*4760*/  SHF.L.U32 R4, R4, R7.reuse, RZ ;  /* 0x0000000704047219 */ /* 0x080fe400000006ff */
[----:B------:R-:W-:Y:S01]  /*4770*/  SHF.L.U32 R7, R0, R7, RZ ;  /* 0x0000000700077219 */ /* 0x000fe200000006ff */
[----:B------:R3:W-:Y:S04]  /*4780*/  STS [UR6+0x2e0], R5 ;  /* 0x0002e005ff007988 */ /* 0x0007e80008000806 */
[----:B------:R3:W-:Y:S04]  /*4790*/  ATOMS.OR RZ, [UR5+0x14], R4 ;  /* 0x00001404ffff798c */ /* 0x0007e8000b000005 */
[----:B------:R3:W-:Y:S01]  /*47a0*/  ATOMS.OR RZ, [UR5+0x18], R7 ;  /* 0x00001807ffff798c */ /* 0x0007e2000b000005 */
[----:B------:R-:W-:Y:S03]  /*47b0*/  SYNCS.ARRIVE.TRANS64.RED.A1T0 RZ, [UR4], RZ ;  /* 0x000000ffffff79a7 */ /* 0x000fe60008100404 */
[----:B------:R3:W-:Y:S01]  /*47c0*/  ATOMS.XOR RZ, [UR5+0x10], R0 ;  /* 0x00001000ffff798c */ /* 0x0007e2000b800005 */
[----:B------:R-:W-:Y:S05]  /*47d0*/  BRA `(.L_x_92) ;  /* 0x0000000000107947 */ /* 0x000fea0003800000 */
.L_x_85:
[----:B------:R-:W-:Y:S02]  /*47e0*/  MOV R0, 0xffffffff ;  /* 0xffffffff00007802 */ /* 0x000fe40000000f00 */
[----:B------:R-:W-:-:S03]  /*47f0*/  MOV R4, 0x4820 ;  /* 0x0000482000047802 */ /* 0x000fc60000000f00 */
[----:B------:R2:W-:Y:S04]  /*4800*/  STS [UR6+0x2e0], R0 ;  /* 0x0002e000ff007988 */ /* 0x0005e80008000806 */
[----:B-12--5:R-:W-:Y:S05]  /*4810*/  CALL.REL.NOINC `($__internal_1_$__cuda_sm10x_tcgen05_guardrail_trap_phase_invalid_during_alloc) ;  /* 0x0000006c009c7944 */ /* 0x026fea0003c00000 */
.L_x_92:
[----:B------:R-:W-:Y:S05]  /*4820*/  WARPSYNC.ALL ;  /* 0x0000000000007948 */ /* 0x000fea0003800000 */
[----:B------:R-:W4:Y:S01]  /*4830*/  S2UR UR4, SR_CgaCtaId ;  /* 0x00000000000479c3 */ /* 0x000f220000008800 */
[----:B------:R-:W-:Y:S01]  /*4840*/  UMOV UR13, 0x400 ;  /* 0x00000400000d7882 */ /* 0x000fe20000000000 */
[----:B------:R-:W-:-:S06]  /*4850*/  NOP ;  /* 0x0000000000007918 */ /* 0x000fcc0000000000 */
[----:B------:R-:W-:Y:S06]  /*4860*/  BAR.ARV 0x6, 0xa0 ;  /* 0x0182800000007b1d */ /* 0x000fec0000002000 */
[----:B------:R-:W1:Y:S01]  /*4870*/  LDCU UR6, c[0x0][0x38c] ;  /* 0x00007180ff0677ac */ /* 0x000e620008000800 */
[----:B------:R-:W-:Y:S01]  /*4880*/  LOP3.LUT R3, R3, 0xffff, RZ, 0xc0, !PT ;  /* 0x0000ffff03037812 */ /* 0x000fe200078ec0ff */
[----:B--2---:R-:W-:Y:S01]  /*4890*/  IMAD.MOV.U32 R9, RZ, RZ, 0x1 ;  /* 0x00000001ff097424 */ /* 0x004fe200078e00ff */
[----:B------:R-:W-:Y:S01]  /*48a0*/  LOP3.LUT R2, R2, 0xffff, RZ, 0xc0, !PT ;  /* 0x0000ffff02027812 */ /* 0x000fe200078ec0ff */
[----:B------:R-:W-:Y:S01]  /*48b0*/  IMAD.MOV.U32 R8, RZ, RZ, RZ ;  /* 0x000000ffff087224 */ /* 0x000fe200078e00ff */
[----:B------:R-:W-:Y:S01]  /*48c0*/  R2UR UR16, R3 ;  /* 0x00000000031072ca */ /* 0x000fe200000e0000 */
[----:B------:R-:W-:Y:S01]  /*48d0*/  UMOV UR20, URZ ;  /* 0x000000ff00147c82 */ /* 0x000fe20008000000 */
[----:B------:R-:W-:-:S02]  /*48e0*/  R2UR UR24, R2 ;  /* 0x00000000021872ca */ /* 0x000fc400000e0000 */
[----:B------:R-:W-:Y:S01]  /*48f0*/  CS2R R2, SRZ ;  /* 0x0000000000027805 */ /* 0x000fe2000001ff00 */
[----:B------:R-:W-:Y:S01]  /*4900*/  UMOV UR10, URZ ;  /* 0x000000ff000a7c82 */ /* 0x000fe20008000000 */
[----:B----4-:R-:W-:Y:S02]  /*4910*/  ULEA UR13, UR4, UR13, 0x18 ;  /* 0x0000000d040d7291 */ /* 0x010fe4000f8ec0ff */
[----:B------:R-:W-:Y:S02]  /*4920*/  UISETP.NE.AND UP3, UPT, UR27, URZ, UPT ;  /* 0x000000ff1b00728c */ /* 0x000fe4000bf65270 */
[----:B------:R-:W-:Y:S02]  /*4930*/  UIADD3 UR5, UPT, UPT, UR13, 0x8600, URZ ;  /* 0x000086000d057890 */ /* 0x000fe4000fffe0ff */
[----:B------:R-:W-:Y:S02]  /*4940*/  UIADD3 UR4, UPT, UPT, UR13, 0x28600, URZ ;  /* 0x000286000d047890 */ /* 0x000fe4000fffe0ff */
[----:B-1----:R-:W-:Y:S01]  /*4950*/  UIADD3 UR6, UPT, UPT, UR6, 0x1f, URZ ;  /* 0x0000001f06067890 */ /* 0x002fe2000fffe0ff */
[----:B---3--:R-:W1:Y:S01]  /*4960*/  LDS R0, [UR13+0x2e0] ;  /* 0x0002e00dff007984 */ /* 0x008e620008000800 */
[----:B------:R-:W-:-:S02]  /*4970*/  USHF.R.U32.HI UR5, URZ, 0x4, UR5 ;  /* 0x00000004ff057899 */ /* 0x000fc40008011605 */
[----:B------:R-:W-:Y:S02]  /*4980*/  USHF.R.S32.HI UR21, URZ, 0x1f, UR6 ;  /* 0x0000001fff157899 */ /* 0x000fe40008011406 */
[----:B------:R-:W-:Y:S02]  /*4990*/  USHF.R.U32.HI UR4, URZ, 0x4, UR4 ;  /* 0x00000004ff047899 */ /* 0x000fe40008011604 */
[----:B------:R-:W-:Y:S02]  /*49a0*/  ULEA.HI UR21, UR21, UR6, URZ, 0x5 ;  /* 0x0000000615157291 */ /* 0x000fe4000f8f28ff */
[----:B------:R-:W-:Y:S02]  /*49b0*/  ULOP3.LUT UR5, UR5, 0x3fff, URZ, 0xc0, !UPT ;  /* 0x00003fff05057892 */ /* 0x000fe4000f8ec0ff */
[----:B------:R-:W-:Y:S02]  /*49c0*/  USHF.R.S32.HI UR21, URZ, 0x5, UR21 ;  /* 0x00000005ff157899 */ /* 0x000fe40008011415 */
[----:B------:R-:W-:-:S02]  /*49d0*/  ULOP3.LUT UR18, UR4, 0x3fff, URZ, 0xc0, !UPT ;  /* 0x00003fff04127892 */ /* 0x000fc4000f8ec0ff */
[----:B------:R-:W-:Y:S02]  /*49e0*/  UISETP.LT.AND UP0, UPT, UR21, 0x1, UPT ;  /* 0x000000011500788c */ /* 0x000fe4000bf01270 */
[----:B------:R-:W-:Y:S02]  /*49f0*/  ULOP3.LUT UR17, UR5, 0x10000, URZ, 0xfc, !UPT ;  /* 0x0001000005117892 */ /* 0x000fe4000f8efcff */
[----:B------:R-:W-:Y:S02]  /*4a00*/  ULOP3.LUT UR18, UR18, 0x10000, URZ, 0xfc, !UPT ;  /* 0x0001000012127892 */ /* 0x000fe4000f8efcff */
[----:B------:R-:W-:Y:S01]  /*4a10*/  USEL UR25, UR21, 0x1, !UP0 ;  /* 0x0000000115197887 */ /* 0x000fe2000c000000 */
[----:B------:R-:W-:Y:S01]  /*4a20*/  UMOV UR11, URZ ;  /* 0x000000ff000b7c82 */ /* 0x000fe20008000000 */
[----:B------:R-:W-:Y:S01]  /*4a30*/  UMOV UR22, 0x0 ;  /* 0x0000000000167882 */ /* 0x000fe20000000000 */
[----:B------:R-:W-:Y:S01]  /*4a40*/  UMOV UR23, 0x10200490 ;  /* 0x1020049000177882 */ /* 0x000fe20000000000 */
[----:B-1----:R-:W-:-:S15]  /*4a50*/  R2UR UR26, R0 ;  /* 0x00000000001a72ca */ /* 0x002fde00000e0000 */
.L_x_103:
[C---:B------:R-:W-:Y:S02]  /*4a60*/  LEA R0, R8.reuse, UR13, 0x3 ;  /* 0x0000000d08007c11 */ /* 0x040fe4000f8e18ff */
[----:B------:R-:W-:Y:S02]  /*4a70*/  SHF.L.U32 R5, R3, 0x1f, RZ ;  /* 0x0000001f03057819 */ /* 0x000fe400000006ff */
[----:B------:R-:W-:Y:S02]  /*4a80*/  LEA R4, R8, UR13, 0x4 ;  /* 0x0000000d08047c11 */ /* 0x000fe4000f8e20ff */
[----:B------:R-:W1:Y:S02]  /*4a90*/  SYNCS.PHASECHK.TRANS64.TRYWAIT P0, [R0+URZ+0x230], R5 ;  /* 0x00023005000075a7 */ /* 0x000e6400080011ff */
[----:B-1-3--:R-:W-:Y:S05]  /*4aa0*/  @!P0 BRA `(.L_x_96) ;  /* 0x0000006400848947 */ /* 0x00afea0003800000 */
.L_x_227:
[----:B-1----:R-:W1:Y:S01]  /*4ab0*/  LDS.128 R4, [R4+0x2c0] ;  /* 0x0002c00004047984 */ /* 0x002e620000000c00 */
[----:B------:R-:W-:Y:S02]  /*4ac0*/  VIADD R0, R0, 0x240 ;  /* 0x0000024000007836 */ /* 0x000fe40000000000 */
[----:B------:R-:W-:Y:S01]  /*4ad0*/  VIADD R8, R8, 0x1 ;  /* 0x0000000108087836 */ /* 0x000fe20000000000 */
[----:B------:R-:W-:Y:S01]  /*4ae0*/  @!PT LDS RZ, [RZ] ;  /* 0x00000000fffff984 */ /* 0x000fe20000000800 */
[----:B------:R-:W-:Y:S01]  /*4af0*/  @!PT LDS RZ, [RZ] ;  /* 0x00000000fffff984 */ /* 0x000fe20000000800 */
[----:B------:R-:W-:Y:S01]  /*4b00*/  @!PT LDS RZ, [RZ] ;  /* 0x00000000fffff984 */ /* 0x000fe20000000800 */
[----:B------:R-:W-:Y:S01]  /*4b10*/  @!PT LDS RZ, [RZ] ;  /* 0x00000000fffff984 */ /* 0x000fe20000000800 */
[----:B------:R2:W-:Y:S06]  /*4b20*/  MEMBAR.ALL.CTA ;  /* 0x0000000000007992 */ /* 0x0005ec0000008000 */
[----:B--2---:R-:W2:Y:S01]  /*4b30*/  FENCE.VIEW.ASYNC.S ;  /* 0x00000000000073c6 */ /* 0x004ea20000000000 */
[----:B------:R-:W-:-:S04]  /*4b40*/  PRMT R0, RZ, 0x654, R0 ;  /* 0x00000654ff007816 */ /* 0x000fc80000000000 */
[----:B--2---:R2:W-:Y:S01]  /*4b50*/  SYNCS.ARRIVE.TRANS64.RED.A1T0 RZ, [R0+URZ], RZ ;  /* 0x000000ff00ff79a7 */ /* 0x0045e200081004ff */
[----:B-1----:R-:W-:Y:S01]  /*4b60*/  LOP3.LUT P1, RZ, R6, 0x1, RZ, 0xc0, !PT ;  /* 0x0000000106ff7812 */ /* 0x002fe2000782c0ff */
[----:B--2---:R-:W-:-:S12]  /*4b70*/  BRA.U UP3, `(.L_x_97) ;  /* 0x0000000103cc7547 */ /* 0x004fd8000b800000 */
[----:B------:R-:W1:Y:S01]  /*4b80*/  LDCU UR4, c[0x0][0x38c] ;  /* 0x00007180ff0477ac */ /* 0x000e620008000800 */
[----:B------:R-:W-:Y:S02]  /*4b90*/  PLOP3.LUT P2, PT, PT, PT, PT, 0x80, 0x8 ;  /* 0x000000000008781c */ /* 0x000fe40003f4f070 */
[----:B------:R-:W-:Y:S01]  /*4ba0*/  SHF.L.U32 R5, R9, 0x1f, RZ ;  /* 0x0000001f09057819 */ /* 0x000fe200000006ff */
[----:B------:R-:W-:Y:S02]  /*4bb0*/  ULEA UR19, UR20, UR13, 0x3 ;  /* 0x0000000d14137291 */ /* 0x000fe4000f8e18ff */
[----:B-1----:R-:W-:-:S06]  /*4bc0*/  UISETP.GE.AND UP0, UPT, UR4, 0x1, UPT ;  /* 0x000000010400788c */ /* 0x002fcc000bf06270 */
[----:B------:R-:W-:-:S05]  /*4bd0*/  PLOP3.LUT P0, PT, PT, PT, UP0, 0x80, 0x8 ;  /* 0x000000000008781c */ /* 0x000fca0003f0f008 */
[----:B------:R-:W-:-:S08]  /*4be0*/  @UP0 ULEA UR4, UR10, UR13, 0x3 ;  /* 0x0000000d0a040291 */ /* 0x000fd0000f8e18ff */
[----:B------:R-:W-:-:S04]  /*4bf0*/  @P0 SHF.L.U32 R0, R2, 0x1f, RZ ;  /* 0x0000001f02000819 */ /* 0x000fc800000006ff */
[----:B------:R1:W2:Y:S01]  /*4c00*/  @P0 SYNCS.PHASECHK.TRANS64.TRYWAIT P2, [UR4], R0 ;  /* 0x00000000ff0005a7 */ /* 0x0002a20008041104 */
[----:B------:R-:W3:Y:S02]  /*4c10*/  SYNCS.PHASECHK.TRANS64.TRYWAIT P0, [UR19+0x270], R5 ;  /* 0x00027005ff0075a7 */ /* 0x000ee40008001113 */
[----:B-123--:R-:W-:Y:S05]  /*4c20*/  @!P0 BRA `(.L_x_98) ;  /* 0x0000006400388947 */ /* 0x00efea0003800000 */
.L_x_229:
[----:B------:R-:W-:Y:S01]  /*4c30*/  UMOV UR14, UR11 ;  /* 0x0000000b000e7c82 */ /* 0x000fe20008000000 */
[----:B------:R-:W-:Y:S05]  /*4c40*/  BRA.U !UP0, `(.L_x_99) ;  /* 0x0000000108887547 */ /* 0x000fea000b800000 */
[----:B------:R-:W-:Y:S02]  /*4c50*/  UIADD3 UR14, UPT, UPT, UR25, UR11, URZ ;  /* 0x0000000b190e7290 */ /* 0x000fe4000fffe0ff */
[----:B------:R-:W-:Y:S02]  /*4c60*/  ULEA UR15, UR20, UR26, 0x7 ;  /* 0x0000001a140f7291 */ /* 0x000fe4000f8e38ff */
[----:B------:R-:W-:Y:S01]  /*4c70*/  UPLOP3.LUT UP2, UPT, UPT, UPT, UPT, 0x40, 0x4 ;  /* 0x000000000004789c */ /* 0x000fe20003f4e870 */
[----:B------:R-:W-:Y:S01]  /*4c80*/  UMOV UR12, UR21 ;  /* 0x00000015000c7c82 */ /* 0x000fe20008000000 */
[----:B------:R-:W-:-:S09]  /*4c90*/  UMOV UR5, UR10 ;  /* 0x0000000a00057c82 */ /* 0x000fd20008000000 */
.L_x_102:
[----:B--2---:R-:W-:Y:S01]  /*4ca0*/  ULEA UR6, UR5, UR13, 0x3 ;  /* 0x0000000d05067291 */ /* 0x004fe2000f8e18ff */
[----:B---3--:R-:W-:Y:S11]  /*4cb0*/  @P2 BRA `(.L_x_100) ;  /* 0x00000000000c2947 */ /* 0x008ff60003800000 */
[----:B-1----:R-:W-:Y:S04]  /*4cc0*/  SHF.L.U32 R5, R2, 0x1f, RZ ;  /* 0x0000001f02057819 */ /* 0x002fe800000006ff */
[----:B------:R-:W1:Y:S02]  /*4cd0*/  SYNCS.PHASECHK.TRANS64.TRYWAIT P0, [UR6], R5 ;  /* 0x00000005ff0075a7 */ /* 0x000e640008001106 */
[----:B-1----:R-:W-:Y:S05]  /*4ce0*/  @!P0 BRA `(.L_x_101) ;  /* 0x0000006400208947 */ /* 0x002fea0003800000 */
.L_x_100:
[----:B------:R-:W-:Y:S01]  /*4cf0*/  UISETP.NE.AND UP0, UPT, UR12, 0x1, UPT ;  /* 0x000000010c00788c */ /* 0x000fe2000bf05270 */
[----:B------:R-:W-:Y:S01]  /*4d00*/  PLOP3.LUT P2, PT, PT, PT, PT, 0x80, 0x8 ;  /* 0x000000000008781c */ /* 0x000fe20003f4f070 */
[----:B------:R-:W-:Y:S02]  /*4d10*/  UIADD3 UR4, UPT, UPT, UR5, 0x1, URZ ;  /* 0x0000000105047890 */ /* 0x000fe4000fffe0ff */
[----:B------:R-:W-:Y:S02]  /*4d20*/  ULEA UR8, UR5, UR18, 0x7 ;  /* 0x0000001205087291 */ /* 0x000fe4000f8e38ff */
[----:B------:R-:W-:Y:S01]  /*4d30*/  UISETP.NE.AND UP1, UPT, UR4, 0x20, UPT ;  /* 0x000000200400788c */ /* 0x000fe2000bf25270 */
[----:B------:R-:W-:Y:S01]  /*4d40*/  PLOP3.LUT P0, PT, PT, PT, UP0, 0x80, 0x8 ;  /* 0x000000000008781c */ /* 0x000fe20003f0f008 */
[----:B------:R-:W-:Y:S02]  /*4d50*/  UIADD3 UR11, UPT, UPT, UR11, 0x1, URZ ;  /* 0x000000010b0b7890 */ /* 0x000fe4000fffe0ff */
[----:B------:R-:W-:Y:S02]  /*4d60*/  USEL UR7, URZ, 0x1, UP1 ;  /* 0x00000001ff077887 */ /* 0x000fe40008800000 */
[----:B------:R-:W-:Y:S01]  /*4d70*/  USEL UR10, UR4, URZ, UP1 ;  /* 0x000000ff040a7287 */ /* 0x000fe20008800000 */
[----:B------:R-:W-:Y:S01]  /*4d80*/  UMOV UR9, 0xc0004010 ;  /* 0xc000401000097882 */ /* 0x000fe20000000000 */
[----:B------:R-:W-:Y:S02]  /*4d90*/  UIADD3 UR12, UPT, UPT, UR12, -0x1, URZ ;  /* 0xffffffff0c0c7890 */ /* 0x000fe4000fffe0ff */
[----:B------:R-:W-:Y:S01]  /*4da0*/  LOP3.LUT R2, R2, UR7, RZ, 0x3c, !PT ;  /* 0x0000000702027c12 */ /* 0x000fe2000f8e3cff */
[----:B------:R-:W-:Y:S01]  /*4db0*/  @UP0 ULEA UR4, UR10, UR13, 0x3 ;  /* 0x0000000d0a040291 */ /* 0x000fe2000f8e18ff */
[----:B------:R-:W-:Y:S02]  /*4dc0*/  UMOV UR7, 0xc0004010 ;  /* 0xc000401000077882 */ /* 0x000fe40000000000 */
[----:B-1----:R-:W-:Y:S01]  /*4dd0*/  @P0 SHF.L.U32 R0, R2, 0x1f, RZ ;  /* 0x0000001f02000819 */ /* 0x002fe200000006ff */
[----:B------:R-:W-:Y:S05]  /*4de0*/  UISETP.NE.AND UP0, UPT, UR11, UR14, UPT ;  /* 0x0000000e0b00728c */ /* 0x000fea000bf05270 */
[----:B------:R2:W3:Y:S01]  /*4df0*/  @P0 SYNCS.PHASECHK.TRANS64.TRYWAIT P2, [UR4], R0 ;  /* 0x00000000ff0005a7 */ /* 0x0004e20008041104 */
[----:B------:R-:W-:Y:S02]  /*4e00*/  UIADD3 UR4, UPT, UPT, UR6, 0x100, URZ ;  /* 0x0000010006047890 */ /* 0x000fe4000fffe0ff */
[----:B------:R-:W-:Y:S03]  /*4e10*/  ULEA UR6, UR5, UR17, 0x8 ;  /* 0x0000001105067291 */ /* 0x000fe6000f8e40ff */
[----:B------:R-:W-:Y:S06]  /*4e20*/  UMOV UR5, UR10 ;  /* 0x0000000a00057c82 */ /* 0x000fec0008000000 */
[----:B------:R2:W-:Y:S01]  /*4e30*/  UTCQMMA.2CTA gdesc[UR6], gdesc[UR8], tmem[UR15], tmem[UR22], idesc[UR23], UP2 ;  /* 0x00ff1608060075ea */ /* 0x0005e2000920030f */
[----:B------:R-:W-:Y:S01]  /*4e40*/  UPLOP3.LUT UP2, UPT, UPT, UPT, UPT, 0x80, 0x8 ;  /* 0x000000000008789c */ /* 0x000fe20003f4f070 */
[----:B------:R2:W-:Y:S01]  /*4e50*/  UTCBAR.2CTA.MULTICAST [UR4], URZ, UR16 ;  /* 0x000000ff040073e9 */ /* 0x0005e20008200810 */
[----:B------:R-:W-:Y:S09]  /*4e60*/  BRA.U UP0, `(.L_x_102) ;  /* 0xfffffffd008c7547 */ /* 0x000ff2000b83ffff */
.L_x_99:
[----:B--2---:R-:W-:Y:S01]  /*4e70*/  UIADD3 UR4, UPT, UPT, UR19, 0x250, URZ ;  /* 0x0000025013047890 */ /* 0x004fe2000fffe0ff */
[----:B------:R-:W-:-:S08]  /*4e80*/  UMOV UR11, UR14 ;  /* 0x0000000e000b7c82 */ /* 0x000fd00008000000 */
[----:B------:R2:W-:Y:S01]  /*4e90*/  UTCBAR.2CTA.MULTICAST [UR4], URZ, UR24 ;  /* 0x000000ff040073e9 */ /* 0x0005e20008200818 */
[----:B------:R-:W-:Y:S02]  /*4ea0*/  NOP ;  /* 0x0000000000007918 */ /* 0x000fe40000000000 */
.L_x_97:
[----:B--2---:R-:W-:Y:S01]  /*4eb0*/  UIADD3 UR4, UPT, UPT, UR20, 0x1, URZ ;  /* 0x0000000114047890 */ /* 0x004fe2000fffe0ff */
[----:B------:R-:W-:-:S03]  /*4ec0*/  ISETP.NE.AND P0, PT, R8, 0x2, PT ;  /* 0x000000020800780c */ /* 0x000fc60003f05270 */
[----:B------:R-:W-:Y:S01]  /*4ed0*/  UISETP.NE.AND UP0, UPT, UR4, 0x4, UPT ;  /* 0x000000040400788c */ /* 0x000fe2000bf05270 */
[----:B-1----:R-:W-:Y:S02]  /*4ee0*/  SEL R0, RZ, 0x1, P0 ;  /* 0x00000001ff007807 */ /* 0x002fe40000000000 */
[----:B------:R-:W-:Y:S01]  /*4ef0*/  SEL R8, R8, RZ, P0 ;  /* 0x000000ff08087207 */ /* 0x000fe20000000000 */
[----:B------:R-:W-:Y:S01]  /*4f00*/  USEL UR5, URZ, 0x1, UP0 ;  /* 0x00000001ff057887 */ /* 0x000fe20008000000 */
[----:B------:R-:W-:Y:S01]  /*4f10*/  LOP3.LUT R3, R3, R0, RZ, 0x3c, !PT ;  /* 0x0000000003037212 */ /* 0x000fe200078e3cff */
[----:B------:R-:W-:-:S04]  /*4f20*/  USEL UR20, UR4, URZ, UP0 ;  /* 0x000000ff04147287 */ /* 0x000fc80008000000 */
[----:B------:R-:W-:Y:S01]  /*4f30*/  LOP3.LUT R9, R9, UR5, RZ, 0x3c, !PT ;  /* 0x0000000509097c12 */ /* 0x000fe2000f8e3cff */
[----:B------:R-:W-:Y:S07]  /*4f40*/  @P1 BRA `(.L_x_103) ;  /* 0xfffffff800c41947 */ /* 0x000fee000383ffff */
[----:B------:R-:W1:Y:S01]  /*4f50*/  S2UR UR8, SR_CgaCtaId ;  /* 0x00000000000879c3 */ /* 0x000e620000008800 */
[----:B------:R-:W-:Y:S01]  /*4f60*/  ELECT P0, URZ, PT ;  /* 0x0000000000ff782f */ /* 0x000fe20003800000 */
[----:B------:R-:W-:Y:S01]  /*4f70*/  HFMA2 R0, -RZ, RZ, 0, 5.9604644775390625e-08 ;  /* 0x00000001ff007431 */ /* 0x000fe200000001ff */
[----:B------:R-:W-:-:S05]  /*4f80*/  UMOV UR4, 0x40 ;  /* 0x0000004000047882 */ /* 0x000fca0000000000 */
[----:B------:R-:W-:Y:S01]  /*4f90*/  UVIRTCOUNT.DEALLOC.SMPOOL 0x80 ;  /* 0x000000800000784c */ /* 0x000fe20000000000 */
[----:B------:R-:W-:Y:S02]  /*4fa0*/  UISETP.NE.AND UP1, UPT, UR27, URZ, UPT ;  /* 0x000000ff1b00728c */ /* 0x000fe4000bf25270 */
[----:B-1----:R-:W-:-:S09]  /*4fb0*/  ULEA UR8, UR8, UR4, 0x18 ;  /* 0x0000000408087291 */ /* 0x002fd2000f8ec0ff */
[----:B------:R1:W-:Y:S01]  /*4fc0*/  @P0 STS.U8 [UR8+0x1c], R0 ;  /* 0x00001c00ff000988 */ /* 0x0003e20008000008 */
[----:B------:R-:W-:Y:S05]  /*4fd0*/  BRA.U UP1, `(.L_x_104) ;  /* 0x0000000101a07547 */ /* 0x000fea000b800000 */
[----:B------:R-:W-:Y:S01]  /*4fe0*/  UIADD3 UR7, UPT, UPT, UR13, 0x270, URZ ;  /* 0x000002700d077890 */ /* 0x000fe2000fffe0ff */
[----:B------:R-:W-:-:S03]  /*4ff0*/  SHF.L.U32 R3, R9, 0x1f, RZ ;  /* 0x0000001f09037819 */ /* 0x000fc600000006ff */
[----:B------:R-:W-:-:S09]  /*5000*/  ULEA UR4, UR20, UR7, 0x3 ;  /* 0x0000000714047291 */ /* 0x000fd2000f8e18ff */
[----:B------:R-:W2:Y:S02]  /*5010*/  SYNCS.PHASECHK.TRANS64.TRYWAIT P0, [UR4], R3 ;  /* 0x00000003ff0075a7 */ /* 0x000ea40008001104 */
[----:B--2---:R-:W-:Y:S05]  /*5020*/  @!P0 BRA `(.L_x_105) ;  /* 0x0000006000688947 */ /* 0x004fea0003800000 */
.L_x_232:
        /* <DEDUP_REMOVED lines=9> */
.L_x_234:
        /* <DEDUP_REMOVED lines=9> */
.L_x_236:
[----:B------:R-:W-:-:S04]  /*5150*/  UIADD3 UR4, UPT, UPT, UR4, 0x1, URZ ;  /* 0x0000000104047890 */ /* 0x000fc8000fffe0ff */
[----:B------:R-:W-:-:S04]  /*5160*/  UISETP.NE.AND UP0, UPT, UR4, 0x4, UPT ;  /* 0x000000040400788c */ /* 0x000fc8000bf05270 */
[----:B------:R-:W-:Y:S02]  /*5170*/  USEL UR5, URZ, 0x1, UP0 ;  /* 0x00000001ff057887 */ /* 0x000fe40008000000 */
[----:B------:R-:W-:-:S04]  /*5180*/  USEL UR4, UR4, URZ, UP0 ;  /* 0x000000ff04047287 */ /* 0x000fc80008000000 */
[----:B------:R-:W-:Y:S01]  /*5190*/  ULEA UR4, UR4, UR7, 0x3 ;  /* 0x0000000704047291 */ /* 0x000fe2000f8e18ff */
[----:B-1----:R-:W-:-:S04]  /*51a0*/  LOP3.LUT R3, R2, UR5, RZ, 0x3c, !PT ;  /* 0x0000000502037c12 */ /* 0x002fc8000f8e3cff */
[----:B------:R-:W-:Y:S01]  /*51b0*/  SHF.L.U32 R3, R3, 0x1f, RZ ;  /* 0x0000001f03037819 */ /* 0x000fe200000006ff */
[----:B------:R-:W-:-:S04]  /*51c0*/  IMAD.U32 R0, RZ, RZ, UR4 ;  /* 0x00000004ff007e24 */ /* 0x000fc8000f8e00ff */
[----:B------:R1:W2:Y:S03]  /*51d0*/  SYNCS.PHASECHK.TRANS64.TRYWAIT P0, [R0+URZ], R3 ;  /* 0x00000003000075a7 */ /* 0x0002a600080011ff */
[----:B--2---:R-:W-:Y:S05]  /*51e0*/  @!P0 NANOSLEEP.SYNCS 0x989680 ;  /* 0x009896800000895d */ /* 0x004fea0003900000 */
[----:B------:R-:W2:Y:S02]  /*51f0*/  @!P0 SYNCS.PHASECHK.TRANS64 P0, [R0+URZ], R3 ;  /* 0x00000003000085a7 */ /* 0x000ea400080010ff */
[----:B--2---:R-:W-:Y:S05]  /*5200*/  @P0 BRA `(.L_x_108) ;  /* 0x0000000000200947 */ /* 0x004fea0003800000 */
.L_x_109:
[----:B--2---:R2:W4:Y:S02]  /*5210*/  SYNCS.PHASECHK.TRANS64.TRYWAIT P0, [R0+URZ], R3 ;  /* 0x00000003000075a7 */ /* 0x00452400080011ff */
[----:B----4-:R-:W-:Y:S05]  /*5220*/  @!P0 NANOSLEEP.SYNCS 0x989680 ;  /* 0x009896800000895d */ /* 0x010fea0003900000 */
[----:B------:R-:W4:Y:S02]  /*5230*/  @!P0 SYNCS.PHASECHK.TRANS64 P0, [R0+URZ], R3 ;  /* 0x00000003000085a7 */ /* 0x000f2400080010ff */
[----:B----4-:R-:W-:Y:S05]  /*5240*/  @!P0 BRA `(.L_x_109) ;  /* 0xfffffffc00f08947 */ /* 0x010fea000383ffff */
[----:B------:R-:W-:Y:S05]  /*5250*/  BRA `(.L_x_108) ;  /* 0x00000000000c7947 */ /* 0x000fea0003800000 */
.L_x_104:
[----:B------:R-:W-:-:S04]  /*5260*/  UIADD3 UR4, UPT, UPT, UR13, 0x2b0, URZ ;  /* 0x000002b00d047890 */ /* 0x000fc8000fffe0ff */
[----:B------:R-:W-:-:S09]  /*5270*/  UPRMT UR4, UR29, 0x654, UR4 ;  /* 0x000006541d047896 */ /* 0x000fd20008000004 */
[----:B------:R-:W-:Y:S03]  /*5280*/  SYNCS.ARRIVE.TRANS64.RED.A1T0 RZ, [UR4], RZ ;  /* 0x000000ffffff79a7 */ /* 0x000fe60008100404 */
.L_x_108:
[----:B-12---:R-:W-:Y:S01]  /*5290*/  SHF.L.U32 R3, RZ, 0x1f, RZ ;  /* 0x0000001fff037819 */ /* 0x006fe200000006ff */
[----:B------:R-:W-:Y:S01]  /*52a0*/  UIADD3 UR4, UPT, UPT, UR13, 0x2b0, URZ ;  /* 0x000002b00d047890 */ /* 0x000fe2000fffe0ff */
[----:B------:R-:W-:Y:S02]  /*52b0*/  PLOP3.LUT P0, PT, PT, PT, UP1, 0x80, 0x8 ;  /* 0x000000000008781c */ /* 0x000fe40003f0f018 */
[----:B------:R-:W1:Y:S02]  /*52c0*/  SYNCS.PHASECHK.TRANS64.TRYWAIT P1, [UR13+0x2b0], R3 ;  /* 0x0002b003ff0075a7 */ /* 0x000e64000802110d */
[----:B-1----:R-:W-:Y:S09]  /*52d0*/  @!P1 BRA `(.L_x_110) ;  /* 0x0000006000049947 */ /* 0x002ff20003800000 */
.L_x_238:
[----:B------:R-:W-:Y:S01]  /*52e0*/  @!UP1 UPRMT UR4, UR29, 0x654, UR4 ;  /* 0x000006541d049896 */ /* 0x000fe20008000004 */
[----:B------:R-:W-:Y:S01]  /*52f0*/  UMOV UR5, 0xffff ;  /* 0x0000ffff00057882 */ /* 0x000fe20000000000 */
[----:B------:R-:W-:-:S07]  /*5300*/  UMOV UR6, 0x1 ;  /* 0x0000000100067882 */ /* 0x000fce0000000000 */
[----:B------:R-:W-:Y:S01]  /*5310*/  @!P0 SYNCS.ARRIVE.TRANS64.RED.A1T0 RZ, [UR4], RZ ;  /* 0x000000ffffff89a7 */ /* 0x000fe20008100404 */
[----:B------:R-:W-:Y:S01]  /*5320*/  NOP ;  /* 0x0000000000007918 */ /* 0x000fe20000000000 */
[----:B-1----:R-:W1:Y:S01]  /*5330*/  LDS R0, [UR8+0x14] ;  /* 0x00001408ff007984 */ /* 0x002e620008000800 */
[----:B------:R-:W-:-:S04]  /*5340*/  ULOP3.LUT UR4, UR26, 0xffff, URZ, 0xc0, !UPT ;  /* 0x0000ffff1a047892 */ /* 0x000fc8000f8ec0ff */
[----:B------:R-:W-:-:S04]  /*5350*/  USHF.R.U32.HI UR4, URZ, 0x5, UR4 ;  /* 0x00000005ff047899 */ /* 0x000fc80008011604 */
[----:B------:R-:W-:Y:S02]  /*5360*/  USHF.L.U32 UR5, UR5, UR4, URZ ;  /* 0x0000000405057299 */ /* 0x000fe400080006ff */
[----:B------:R-:W-:-:S04]  /*5370*/  USHF.L.U32 UR4, UR6, UR4, URZ ;  /* 0x0000000406047299 */ /* 0x000fc800080006ff */
[----:B-1----:R-:W-:-:S04]  /*5380*/  LOP3.LUT R0, R0, UR5, RZ, 0xc0, !PT ;  /* 0x0000000500007c12 */ /* 0x002fc8000f8ec0ff */
[----:B------:R-:W-:-:S13]  /*5390*/  ISETP.NE.AND P0, PT, R0, UR5, PT ;  /* 0x0000000500007c0c */ /* 0x000fda000bf05270 */
[----:B------:R-:W-:Y:S05]  /*53a0*/  @P0 BRA `(.L_x_111) ;  /* 0x0000000000580947 */ /* 0x000fea0003800000 */
[----:B------:R-:W1:Y:S02]  /*53b0*/  LDS R0, [UR8+0x18] ;  /* 0x00001808ff007984 */ /* 0x000e640008000800 */
[----:B-1----:R-:W-:-:S04]  /*53c0*/  LOP3.LUT R0, R0, UR4, RZ, 0xc0, !PT ;  /* 0x0000000400007c12 */ /* 0x002fc8000f8ec0ff */
[----:B------:R-:W-:-:S13]  /*53d0*/  ISETP.NE.AND P0, PT, R0, UR4, PT ;  /* 0x0000000400007c0c */ /* 0x000fda000bf05270 */
[----:B------:R-:W-:Y:S05]  /*53e0*/  @P0 BRA `(.L_x_112) ;  /* 0x00000000003c0947 */ /* 0x000fea0003800000 */
[----:B------:R-:W1:Y:S01]  /*53f0*/  S2R R2, SR_LANEID ;  /* 0x0000000000027919 */ /* 0x000e620000000000 */
[----:B------:R-:W-:Y:S01]  /*5400*/  ULOP3.LUT UR5, URZ, UR5, URZ, 0x33, !UPT ;  /* 0x00000005ff057292 */ /* 0x000fe2000f8e33ff */
[----:B------:R-:W-:Y:S01]  /*5410*/  LOP3.LUT R4, RZ, UR4, RZ, 0x33, !PT ;  /* 0x00000004ff047c12 */ /* 0x000fe2000f8e33ff */
[----:B------:R-:W-:Y:S02]  /*5420*/  VOTEU.ANY UR4, UPT, PT ;  /* 0x0000000000047886 */ /* 0x000fe400038e0100 */
[----:B------:R-:W-:Y:S01]  /*5430*/  UFLO.U32 UR4, UR4 ;  /* 0x00000004000472bd */ /* 0x000fe200080e0000 */
[----:B------:R-:W2:Y:S01]  /*5440*/  REDUX UR6, R4 ;  /* 0x00000000040673c4 */ /* 0x000ea20000000000 */
[----:B------:R-:W-:-:S06]  /*5450*/  IMAD.U32 R0, RZ, RZ, UR5 ;  /* 0x00000005ff007e24 */ /* 0x000fcc000f8e00ff */
[----:B------:R4:W-:Y:S01]  /*5460*/  UTCATOMSWS.AND URZ, UR5 ;  /* 0x0000000500ff79e3 */ /* 0x0009e20008000000 */
[----:B------:R-:W3:Y:S01]  /*5470*/  REDUX UR7, R0 ;  /* 0x00000000000773c4 */ /* 0x000ee20000000000 */
[----:B-1----:R-:W-:Y:S01]  /*5480*/  ISETP.EQ.U32.AND P0, PT, R2, UR4, PT ;  /* 0x0000000402007c0c */ /* 0x002fe2000bf02070 */
[----:B--2---:R-:W-:Y:S01]  /*5490*/  IMAD.U32 R2, RZ, RZ, UR6 ;  /* 0x00000006ff027e24 */ /* 0x004fe2000f8e00ff */
[----:B---3--:R-:W-:-:S11]  /*54a0*/  MOV R3, UR7 ;  /* 0x0000000700037c02 */ /* 0x008fd60008000f00 */
[----:B------:R4:W-:Y:S04]  /*54b0*/  @P0 ATOMS.AND RZ, [UR8+0x14], R3 ;  /* 0x00001403ffff098c */ /* 0x0009e8000a800008 */
[----:B------:R4:W-:Y:S01]  /*54c0*/  @P0 ATOMS.AND RZ, [UR8+0x18], R2 ;  /* 0x00001802ffff098c */ /* 0x0009e2000a800008 */
[----:B------:R-:W-:Y:S05]  /*54d0*/  BRA `(.L_x_113) ;  /* 0x0000000000147947 */ /* 0x000fea0003800000 */
.L_x_112:
[----:B------:R-:W-:Y:S02]  /*54e0*/  MOV R2, 0x5500 ;  /* 0x0000550000027802 */ /* 0x000fe40000000f00 */
[----:B---3-5:R-:W-:Y:S05]  /*54f0*/  CALL.REL.NOINC `($__internal_0_$__cuda_sm10x_tcgen05_guardrail_trap_col_being_dealloced_not_returned_by_alloc) ;  /* 0x0000006000587944 */ /* 0x028fea0003c00000 */
[----:B------:R-:W-:Y:S05]  /*5500*/  BRA `(.L_x_113) ;  /* 0x0000000000087947 */ /* 0x000fea0003800000 */
.L_x_111:
[----:B------:R-:W-:Y:S02]  /*5510*/  MOV R2, 0x5530 ;  /* 0x0000553000027802 */ /* 0x000fe40000000f00 */
[----:B---3-5:R-:W-:Y:S05]  /*5520*/  CALL.REL.NOINC `($__internal_2_$__cuda_sm10x_tcgen05_guardrail_trap_unallocated_columns_being_dealloced) ;  /* 0x0000006000647944 */ /* 0x028fea0003c00000 */
.L_x_113:
[----:B------:R-:W-:Y:S01]  /*5530*/  NOP ;  /* 0x0000000000007918 */ /* 0x000fe20000000000 */
[----:B----4-:R-:W-:Y:S05]  /*5540*/  EXIT ;  /* 0x000000000000794d */ /* 0x010fea0003800000 */
.L_x_84:
[----:B------:R-:W-:-:S09]  /*5550*/  UISETP.NE.OR UP0, UPT, UR21, 0x3, !UP4 ;  /* 0x000000031500788c */ /* 0x000fd2000e705670 */
[----:B------:R-:W-:Y:S05]  /*5560*/  BRA.U UP0, `(.L_x_114) ;  /* 0x0000000d00a47547 */ /* 0x000fea000b800000 */
[----:B------:R-:W2:Y:S01]  /*5570*/  LDCU.64 UR4, c[0x0][0x888] ;  /* 0x00011100ff0477ac */ /* 0x000ea20008000a00 */
[----:B------:R-:W3:Y:S01]  /*5580*/  LDC.64 R12, c[0x0][0x348] ;  /* 0x0000d200ff0c7b82 */ /* 0x000ee20000000a00 */
[----:B------:R-:W-:Y:S02]  /*5590*/  HFMA2 R9, -RZ, RZ, 0, 0 ;  /* 0x00000000ff097431 */ /* 0x000fe400000001ff */
[----:B------:R-:W-:Y:S01]  /*55a0*/  IMAD.MOV.U32 R11, RZ, RZ, 0x1 ;  /* 0x00000001ff0b7424 */ /* 0x000fe200078e00ff */
[----:B------:R-:W4:Y:S01]  /*55b0*/  LDCU UR30, c[0x0][0x370] ;  /* 0x00006e00ff1e77ac */ /* 0x000f220008000800 */
[----:B------:R-:W-:Y:S01]  /*55c0*/  IMAD.MOV.U32 R10, RZ, RZ, RZ ;  /* 0x000000ffff0a7224 */ /* 0x000fe200078e00ff */
[----:B------:R-:W-:Y:S01]  /*55d0*/  MOV R3, 0x2000 ;  /* 0x0000200000037802 */ /* 0x000fe20000000f00 */
[----:B------:R-:W4:Y:S01]  /*55e0*/  LDCU.128 UR44, c[0x0][0xb10] ;  /* 0x00016200ff2c77ac */ /* 0x000f220008000c00 */
[----:B------:R-:W1:Y:S01]  /*55f0*/  LDCU UR27, c[0x0][0x374] ;  /* 0x00006e80ff1b77ac */ /* 0x000e620008000800 */
[----:B------:R-:W1:Y:S01]  /*5600*/  LDCU.64 UR28, c[0x0][0x890] ;  /* 0x00011200ff1c77ac */ /* 0x000e620008000a00 */
[----:B------:R-:W1:Y:S01]  /*5610*/  LDCU UR15, c[0x0][0xb0c] ;  /* 0x00016180ff0f77ac */ /* 0x000e620008000800 */
[----:B--2---:R-:W-:Y:S01]  /*5620*/  UISETP.NE.U32.AND UP0, UPT, UR4, URZ, UPT ;  /* 0x000000ff0400728c */ /* 0x004fe2000bf05070 */
[----:B------:R-:W2:Y:S01]  /*5630*/  LDCU UR38, c[0x0][0xb20] ;  /* 0x00016400ff2677ac */ /* 0x000ea20008000800 */
[----:B------:R-:W2:Y:S01]  /*5640*/  LDCU UR4, c[0x0][0xb30] ;  /* 0x00016600ff0477ac */ /* 0x000ea20008000800 */
[----:B------:R-:W-:Y:S01]  /*5650*/  UMOV UR21, 0x400 ;  /* 0x0000040000157882 */ /* 0x000fe20000000000 */
[----:B----4-:R-:W-:-:S02]  /*5660*/  UIMAD.WIDE.U32 UR6, UR30, UR44, URZ ;  /* 0x0000002c1e0672a5 */ /* 0x010fc4000f8e00ff */
[----:B-1----:R-:W-:Y:S02]  /*5670*/  UIMAD.WIDE.U32 UR8, UR27, UR47, URZ ;  /* 0x0000002f1b0872a5 */ /* 0x002fe4000f8e00ff */
[----:B------:R-:W-:Y:S02]  /*5680*/  ULEA UR21, UR48, UR21, 0x18 ;  /* 0x0000001530157291 */ /* 0x000fe4000f8ec0ff */
[----:B------:R-:W-:Y:S02]  /*5690*/  UISETP.NE.U32.AND UP6, UPT, UR28, URZ, UPT ;  /* 0x000000ff1c00728c */ /* 0x000fe4000bfc5070 */
[----:B------:R-:W-:Y:S02]  /*56a0*/  UIADD3 UR31, UPT, UPT, UR21, 0x208, URZ ;  /* 0x00000208151f7890 */ /* 0x000fe4000fffe0ff */
[----:B------:R-:W-:Y:S02]  /*56b0*/  UIADD3 UR17, UPT, UPT, UR21, 0x200, URZ ;  /* 0x0000020015117890 */ /* 0x000fe4000fffe0ff */
[----:B------:R-:W-:-:S02]  /*56c0*/  UISETP.NE.AND.EX UP5, UPT, UR5, URZ, UPT, UP0 ;  /* 0x000000ff0500728c */ /* 0x000fc4000bfa5300 */
[----:B------:R-:W-:Y:S01]  /*56d0*/  UISETP.NE.AND UP0, UPT, UR42, 0x1, UPT ;  /* 0x000000012a00788c */ /* 0x000fe2000bf05270 */
[----:B------:R-:W-:Y:S01]  /*56e0*/  UMOV UR35, UR7 ;  /* 0x0000000700237c82 */ /* 0x000fe20008000000 */
[----:B------:R-:W-:Y:S01]  /*56f0*/  UMOV UR34, UR9 ;  /* 0x0000000900227c82 */ /* 0x000fe20008000000 */
[----:B------:R-:W-:Y:S02]  /*5700*/  UISETP.NE.AND UP0, UPT, UR15, 0x1, UPT ;  /* 0x000000010f00788c */ /* 0x000fe4000bf05270 */
[----:B------:R-:W-:Y:S02]  /*5710*/  UPLOP3.LUT UP4, UPT, UPT, UPT, UPT, 0x40, 0x4 ;  /* 0x000000000004789c */ /* 0x000fe40003f8e870 */
[----:B------:R-:W-:Y:S01]  /*5720*/  UISETP.GE.AND UP2, UPT, UR42, 0x1, UPT ;  /* 0x000000012a00788c */ /* 0x000fe2000bf46270 */
[----:B------:R-:W1:Y:S01]  /*5730*/  LDCU.64 UR22, c[0x0][0xb28] ;  /* 0x00016500ff1677ac */ /* 0x000e620008000a00 */
[----:B------:R-:W-:Y:S02]  /*5740*/  UISETP.NE.AND.EX UP6, UPT, UR29, URZ, UPT, UP6 ;  /* 0x000000ff1d00728c */ /* 0x000fe4000bfc5360 */
[----:B------:R-:W-:-:S02]  /*5750*/  UPRMT UR31, UR48, 0x654, UR31 ;  /* 0x00000654301f7896 */ /* 0x000fc4000800001f */
[----:B------:R-:W-:Y:S02]  /*5760*/  UPRMT UR33, UR48, 0x654, UR17 ;  /* 0x0000065430217896 */ /* 0x000fe40008000011 */
[----:B------:R-:W-:Y:S02]  /*5770*/  USHF.R.U32.HI UR35, URZ, UR45, UR35 ;  /* 0x0000002dff237299 */ /* 0x000fe40008011623 */
[----:B--2---:R-:W-:Y:S02]  /*5780*/  USHF.R.U32.HI UR34, URZ, UR38, UR34 ;  /* 0x00000026ff227299 */ /* 0x004fe40008011622 */
[----:B------:R-:W-:Y:S02]  /*5790*/  UISETP.NE.AND UP0, UPT, UR46, 0x1, UPT ;  /* 0x000000012e00788c */ /* 0x000fe4000bf05270 */
[----:B---3--:R-:W-:-:S11]  /*57a0*/  UISETP.NE.AND UP3, UPT, UR4, 0x1, UPT ;  /* 0x000000010400788c */ /* 0x008fd6000bf65270 */
.L_x_123:
[C---:B------:R-:W-:Y:S02]  /*57b0*/  LEA R8, R10.reuse, UR21, 0x3 ;  /* 0x000000150a087c11 */ /* 0x040fe4000f8e18ff */
[----:B------:R-:W-:Y:S02]  /*57c0*/  SHF.L.U32 R5, R9, 0x1f, RZ ;  /* 0x0000001f09057819 */ /* 0x000fe400000006ff */
[----:B------:R-:W-:Y:S02]  /*57d0*/  LEA R6, R10, UR21, 0x4 ;  /* 0x000000150a067c11 */ /* 0x000fe4000f8e20ff */
[----:B--2---:R-:W2:Y:S02]  /*57e0*/  SYNCS.PHASECHK.TRANS64.TRYWAIT P0, [R8+URZ+0x230], R5 ;  /* 0x00023005080075a7 */ /* 0x004ea400080011ff */
[----:B--2---:R-:W-:Y:S05]  /*57f0*/  @!P0 BRA `(.L_x_115) ;  /* 0x0000005800d48947 */ /* 0x004fea0003800000 */
.L_x_239:
[----:B--2---:R-:W2:Y:S01]  /*5800*/  LDS.128 R4, [R6+0x2c0] ;  /* 0x0002c00006047984 */ /* 0x004ea20000000c00 */
[----:B------:R-:W-:Y:S01]  /*5810*/  UISETP.GE.AND UP0, UPT, UR42, 0x1, UPT ;  /* 0x000000012a00788c */ /* 0x000fe2000bf06270 */
[----:B------:R-:W-:Y:S01]  /*5820*/  @!PT LDS RZ, [RZ] ;  /* 0x00000000fffff984 */ /* 0x000fe20000000800 */
[----:B------:R-:W-:Y:S01]  /*5830*/  @!PT LDS RZ, [RZ] ;  /* 0x00000000fffff984 */ /* 0x000fe20000000800 */
[----:B------:R-:W-:Y:S01]  /*5840*/  @!PT LDS RZ, [RZ] ;  /* 0x00000000fffff984 */ /* 0x000fe20000000800 */
[----:B------:R-:W-:Y:S01]  /*5850*/  @!PT LDS RZ, [RZ] ;  /* 0x00000000fffff984 */ /* 0x000fe20000000800 */
[----:B------:R3:W-:Y:S06]  /*5860*/  MEMBAR.ALL.CTA ;  /* 0x0000000000007992 */ /* 0x0007ec0000008000 */
[----:B---3--:R-:W3:Y:S01]  /*5870*/  FENCE.VIEW.ASYNC.S ;  /* 0x00000000000073c6 */ /* 0x008ee20000000000 */
[----:B--2---:R-:W-:Y:S11]  /*5880*/  LOP3.LUT P0, RZ, R6, 0x1, RZ, 0xc0, !PT ;  /* 0x0000000106ff7812 */ /* 0x004ff6000780c0ff */
[----:B------:R-:W-:Y:S02]  /*5890*/  @!UPT UIADD3 URZ, UPT, UPT, URZ, URZ, URZ ;  /* 0x000000fffffff290 */ /* 0x000fe4000fffe0ff */
[----:B---3--:R-:W-:Y:S01]  /*58a0*/  VOTEU.ANY UP2, P0 ;  /* 0x0000000000ff7886 */ /* 0x008fe20000040100 */
[----:B------:R-:W-:Y:S11]  /*58b0*/  PLOP3.LUT P0, PT, PT, PT, UP2, 0x80, 0x8 ;  /* 0x000000000008781c */ /* 0x000ff60003f0f028 */
[----:B------:R-:W-:Y:S02]  /*58c0*/  @!UPT UIADD3 URZ, UPT, UPT, URZ, URZ, URZ ;  /* 0x000000fffffff290 */ /* 0x000fe4000fffe0ff */
[----:B------:R-:W-:Y:S02]  /*58d0*/  @P0 SHF.R.U32.HI R0, RZ, 0x10, R5 ;  /* 0x00000010ff000819 */ /* 0x000fe40000011605 */
[----:B------:R-:W-:Y:S02]  /*58e0*/  @P0 MOV R2, R4 ;  /* 0x0000000400020202 */ /* 0x000fe40000000f00 */
[----:B------:R-:W-:Y:S01]  /*58f0*/  @P0 R2UR UR4, R0 ;  /* 0x00000000000402ca */ /* 0x000fe200000e0000 */
[----:B------:R-:W-:Y:S01]  /*5900*/  VIADD R0, R8, 0x240 ;  /* 0x0000024008007836 */ /* 0x000fe20000000000 */
[----:B------:R-:W-:Y:S02]  /*5910*/  @P0 LOP3.LUT R4, R5, 0xffff, RZ, 0xc0, !PT ;  /* 0x0000ffff05040812 */ /* 0x000fe400078ec0ff */
[----:B------:R-:W-:Y:S02]  /*5920*/  @P0 R2UR UR6, R2 ;  /* 0x00000000020602ca */ /* 0x000fe400000e0000 */
[----:B------:R-:W-:Y:S02]  /*5930*/  PRMT R0, RZ, 0x654, R0 ;  /* 0x00000654ff007816 */ /* 0x000fe40000000000 */
[----:B------:R-:W-:Y:S02]  /*5940*/  @P0 R2UR UR5, R4 ;  /* 0x00000000040502ca */ /* 0x000fe400000e0000 */
[----:B------:R2:W-:Y:S03]  /*5950*/  SYNCS.ARRIVE.TRANS64.RED.A1T0 RZ, [R0+URZ], RZ ;  /* 0x000000ff00ff79a7 */ /* 0x0005e600081004ff */
[----:B------:R-:W-:Y:S04]  /*5960*/  @UP2 UMOV UR26, UR4 ;  /* 0x00000004001a2c82 */ /* 0x000fe80008000000 */
[----:B------:R-:W-:Y:S04]  /*5970*/  @UP2 UMOV UR14, UR6 ;  /* 0x00000006000e2c82 */ /* 0x000fe80008000000 */
[----:B------:R-:W-:Y:S01]  /*5980*/  @UP2 UMOV UR13, UR5 ;  /* 0x00000005000d2c82 */ /* 0x000fe20008000000 */
[----:B------:R-:W-:Y:S05]  /*5990*/  BRA.U !UP0, `(.L_x_116) ;  /* 0x0000000108c07547 */ /* 0x000fea000b800000 */
[----:B------:R-:W-:Y:S02]  /*59a0*/  UIMAD.WIDE.U32 UR8, UR13, UR47, URZ ;  /* 0x0000002f0d0872a5 */ /* 0x000fe4000f8e00ff */
[----:B------:R-:W-:Y:S02]  /*59b0*/  UP2UR UR12, UPR, URZ, 0x4 ;  /* 0x00000004ff0c7883 */ /* 0x000fe40008000000 */
[----:B------:R-:W-:Y:S02]  /*59c0*/  UISETP.NE.AND UP2, UPT, UR46, 0x1, UPT ;  /* 0x000000012e00788c */ /* 0x000fe4000bf45270 */
[----:B------:R-:W-:Y:S02]  /*59d0*/  UIMAD.WIDE.U32 UR10, UR14, UR44, URZ ;  /* 0x0000002c0e0a72a5 */ /* 0x000fe4000f8e00ff */
[----:B------:R-:W-:Y:S02]  /*59e0*/  USEL UR4, UR27, UR34, !UP2 ;  /* 0x000000221b047287 */ /* 0x000fe4000d000000 */
[----:B------:R-:W-:Y:S02]  /*59f0*/  UISETP.NE.AND UP0, UPT, UR15, 0x1, UPT ;  /* 0x000000010f00788c */ /* 0x000fe4000bf05270 */
[----:B------:R-:W-:Y:S02]  /*5a00*/  UP2UR UR16, UPR, URZ, 0x2 ;  /* 0x00000002ff107883 */ /* 0x000fe40008000000 */
[----:B------:R-:W-:Y:S02]  /*5a10*/  UISETP.NE.AND UP1, UPT, UR42, 0x1, UPT ;  /* 0x000000012a00788c */ /* 0x000fe4000bf25270 */
[----:B-1----:R-:W-:Y:S02]  /*5a20*/  UIMAD.WIDE.U32 UR18, UR4, UR22, URZ ;  /* 0x00000016041272a5 */ /* 0x002fe4000f8e00ff */
[----:B------:R-:W-:Y:S01]  /*5a30*/  USEL UR7, UR30, UR35, !UP0 ;  /* 0x000000231e077287 */ /* 0x000fe2000c000000 */
[----:B------:R-:W-:Y:S02]  /*5a40*/  UMOV UR5, UR9 ;  /* 0x0000000900057c82 */ /* 0x000fe40008000000 */
[----:B------:R-:W-:Y:S02]  /*5a50*/  USHF.R.U32.HI UR6, URZ, UR38, UR5 ;  /* 0x00000026ff067299 */ /* 0x000fe40008011605 */
[----:B------:R-:W-:Y:S02]  /*5a60*/  UIMAD.WIDE.U32 UR24, UR7, UR22, URZ ;  /* 0x00000016071872a5 */ /* 0x000fe4000f8e00ff */
[----:B------:R-:W-:Y:S02]  /*5a70*/  USEL UR6, UR13, UR6, !UP2 ;  /* 0x000000060d067287 */ /* 0x000fe4000d000000 */
[----:B------:R-:W-:Y:S01]  /*5a80*/  UISETP.NE.AND UP2, UPT, UR12, URZ, UPT ;  /* 0x000000ff0c00728c */ /* 0x000fe2000bf45270 */
[----:B------:R-:W-:Y:S01]  /*5a90*/  UMOV UR5, UR11 ;  /* 0x0000000b00057c82 */ /* 0x000fe20008000000 */
[----:B------:R-:W-:Y:S02]  /*5aa0*/  UIMAD.WIDE.U32 UR10, UR6, UR22, URZ ;  /* 0x00000016060a72a5 */ /* 0x000fe4000f8e00ff */
[----:B------:R-:W-:Y:S03]  /*5ab0*/  USHF.R.U32.HI UR8, URZ, UR45, UR5 ;  /* 0x0000002dff087299 */ /* 0x000fe60008011605 */
[----:B------:R-:W-:Y:S02]  /*5ac0*/  UMOV UR5, UR19 ;  /* 0x0000001300057c82 */ /* 0x000fe40008000000 */
[----:B------:R-:W-:Y:S03]  /*5ad0*/  @UP1 USHF.R.U32.HI UR4, URZ, UR23, UR5 ;  /* 0x00000017ff041299 */ /* 0x000fe60008011605 */
[----:B------:R-:W-:Y:S01]  /*5ae0*/  UMOV UR5, UR25 ;  /* 0x0000001900057c82 */ /* 0x000fe20008000000 */
[----:B------:R-:W-:Y:S02]  /*5af0*/  UIMAD UR4, UR42, UR4, URZ ;  /* 0x000000042a0472a4 */ /* 0x000fe4000f8e02ff */
[----:B------:R-:W-:Y:S02]  /*5b00*/  @UP1 USHF.R.U32.HI UR7, URZ, UR23, UR5 ;  /* 0x00000017ff071299 */ /* 0x000fe40008011605 */
[----:B------:R-:W-:Y:S02]  /*5b10*/  USEL UR5, UR14, UR8, !UP0 ;  /* 0x000000080e057287 */ /* 0x000fe4000c000000 */
[----:B------:R-:W-:Y:S02]  /*5b20*/  UIMAD UR8, UR42, UR7, URZ ;  /* 0x000000072a0872a4 */ /* 0x000fe4000f8e02ff */
[----:B------:R-:W-:Y:S03]  /*5b30*/  UISETP.GE.AND UP0, UPT, UR6, UR4, UPT ;  /* 0x000000040600728c */ /* 0x000fe6000bf06270 */
[----:B------:R-:W-:Y:S01]  /*5b40*/  UMOV UR4, UR11 ;  /* 0x0000000b00047c82 */ /* 0x000fe20008000000 */
[----:B------:R-:W-:Y:S02]  /*5b50*/  UISETP.GE.OR UP0, UPT, UR5, UR8, UP0 ;  /* 0x000000080500728c */ /* 0x000fe40008706670 */
[----:B------:R-:W-:Y:S02]  /*5b60*/  USHF.R.U32.HI UR4, URZ, UR23, UR4 ;  /* 0x00000017ff047299 */ /* 0x000fe40008011604 */
[----:B------:R-:W-:Y:S02]  /*5b70*/  UIMAD.WIDE.U32 UR8, UR5, UR22, URZ ;  /* 0x00000016050872a5 */ /* 0x000fe4000f8e00ff */
[----:B------:R-:W-:Y:S04]  /*5b80*/  USEL UR10, UR6, UR4, !UP1 ;  /* 0x00000004060a7287 */ /* 0x000fe8000c800000 */
[----:B------:R-:W-:Y:S01]  /*5b90*/  UIADD3 UR11, UPT, UPT, -UR10, URZ, URZ ;  /* 0x000000ff0a0b7290 */ /* 0x000fe2000fffe1ff */
[----:B------:R-:W-:Y:S02]  /*5ba0*/  @!UP0 UMOV UR4, UR9 ;  /* 0x0000000900048c82 */ /* 0x000fe40008000000 */
[----:B------:R-:W-:Y:S02]  /*5bb0*/  @!UP0 USHF.R.U32.HI UR4, URZ, UR23, UR4 ;  /* 0x00000017ff048299 */ /* 0x000fe40008011604 */
[----:B------:R-:W-:Y:S02]  /*5bc0*/  UIMAD UR8, UR42, UR11, UR6 ;  /* 0x0000000b2a0872a4 */ /* 0x000fe4000f8e0206 */
[----:B------:R-:W-:Y:S02]  /*5bd0*/  @!UP0 USEL UR4, UR5, UR4, !UP1 ;  /* 0x0000000405048287 */ /* 0x000fe4000c800000 */
[----:B------:R-:W-:Y:S02]  /*5be0*/  UISETP.NE.AND UP1, UPT, UR16, URZ, UPT ;  /* 0x000000ff1000728c */ /* 0x000fe4000bf25270 */
[----:B------:R-:W-:Y:S02]  /*5bf0*/  @!UP0 UIMAD UR8, UR7, UR8, UR4 ;  /* 0x00000008070882a4 */ /* 0x000fe4000f8e0204 */
[----:B------:R-:W-:Y:S02]  /*5c00*/  @!UP0 UIADD3 UR9, UPT, UPT, UR10, -UR4, URZ ;  /* 0x800000040a098290 */ /* 0x000fe4000fffe0ff */
[----:B------:R-:W-:Y:S02]  /*5c10*/  UIADD3 UR4, UPT, UPT, -UR5, URZ, URZ ;  /* 0x000000ff05047290 */ /* 0x000fe4000fffe1ff */
[----:B------:R-:W-:Y:S02]  /*5c20*/  UIADD3 UR7, UPT, UPT, -UR6, URZ, URZ ;  /* 0x000000ff06077290 */ /* 0x000fe4000fffe1ff */
[----:B------:R-:W-:Y:S02]  /*5c30*/  @!UP0 UIMAD UR6, UR9, UR42, UR5 ;  /* 0x0000002a090682a4 */ /* 0x000fe4000f8e0205 */
[----:B------:R-:W-:Y:S02]  /*5c40*/  UIMAD UR14, UR15, UR4, UR14 ;  /* 0x000000040f0e72a4 */ /* 0x000fe4000f8e020e */
[----:B------:R-:W-:Y:S01]  /*5c50*/  UIMAD UR13, UR46, UR7, UR13 ;  /* 0x000000072e0d72a4 */ /* 0x000fe2000f8e020d */
[----:B------:R-:W-:Y:S02]  /*5c60*/  @!UP0 UMOV UR5, UR8 ;  /* 0x0000000800058c82 */ /* 0x000fe40008000000 */
[----:B------:R-:W-:Y:S02]  /*5c70*/  UIMAD UR14, UR5, UR15, UR14 ;  /* 0x0000000f050e72a4 */ /* 0x000fe4000f8e020e */
[----:B------:R-:W-:Y:S11]  /*5c80*/  UIMAD UR13, UR6, UR46, UR13 ;  /* 0x0000002e060d72a4 */ /* 0x000ff6000f8e020d */
[----:B------:R-:W-:Y:S01]  /*5c90*/  @!UPT UIADD3 URZ, UPT, UPT, URZ, URZ, URZ ;  /* 0x000000fffffff290 */ /* 0x000fe2000fffe0ff */
.L_x_116:
[----:B------:R-:W3:Y:S01]  /*5ca0*/  @!UP3 LDCU.128 UR8, c[0x0][0xb10] ;  /* 0x00016200ff08b7ac */ /* 0x000ee20008000c00 */
[----:B------:R-:W-:Y:S02]  /*5cb0*/  ISETP.NE.U32.AND P0, PT, RZ, UR28, PT ;  /* 0x0000001cff007c0c */ /* 0x000fe4000bf05070 */
[----:B------:R-:W-:Y:S02]  /*5cc0*/  SHF.L.U32 R4, R11, 0x1f, RZ ;  /* 0x0000001f0b047819 */ /* 0x000fe400000006ff */
[----:B------:R-:W-:Y:S01]  /*5cd0*/  ISETP.NE.AND.EX P0, PT, RZ, UR29, PT, P0 ;  /* 0x0000001dff007c0c */ /* 0x000fe2000bf05300 */
[----:B------:R-:W4:Y:S01]  /*5ce0*/  @!UP3 LDCU UR5, c[0x0][0xb0c] ;  /* 0x00016180ff05b7ac */ /* 0x000f220008000800 */
[----:B------:R-:W-:Y:S02]  /*5cf0*/  USHF.L.U32 UR19, UR20, 0x7, URZ ;  /* 0x0000000714137899 */ /* 0x000fe400080006ff */
[----:B------:R-:W-:Y:S02]  /*5d00*/  USHF.L.U32 UR18, UR32, 0x7, URZ ;  /* 0x0000000720127899 */ /* 0x000fe400080006ff */
[----:B---3--:R-:W-:Y:S07]  /*5d10*/  UIMAD.WIDE.U32 UR6, UR14, UR8, URZ ;  /* 0x000000080e0672a5 */ /* 0x008fee000f8e00ff */
[----:B------:R-:W-:Y:S01]  /*5d20*/  @!UP3 UMOV UR4, UR7 ;  /* 0x000000070004bc82 */ /* 0x000fe20008000000 */
[----:B----4-:R-:W-:Y:S02]  /*5d30*/  @!UP3 UISETP.NE.AND UP0, UPT, UR5, 0x1, UPT ;  /* 0x000000010500b88c */ /* 0x010fe4000bf05270 */
[----:B------:R-:W-:Y:S02]  /*5d40*/  @!UP3 USHF.R.U32.HI UR4, URZ, UR9, UR4 ;  /* 0x00000009ff04b299 */ /* 0x000fe40008011604 */
[----:B------:R-:W-:Y:S02]  /*5d50*/  UIMAD.WIDE.U32 UR6, UR13, UR11, URZ ;  /* 0x0000000b0d0672a5 */ /* 0x000fe4000f8e00ff */
[----:B------:R-:W-:Y:S02]  /*5d60*/  @!UP3 USEL UR8, UR14, UR4, !UP0 ;  /* 0x000000040e08b287 */ /* 0x000fe4000c000000 */
[----:B------:R-:W-:Y:S03]  /*5d70*/  @!UP3 UISETP.NE.AND UP0, UPT, UR10, 0x1, UPT ;  /* 0x000000010a00b88c */ /* 0x000fe6000bf05270 */
[----:B------:R-:W-:Y:S02]  /*5d80*/  @!UP3 UMOV UR6, UR7 ;  /* 0x000000070006bc82 */ /* 0x000fe40008000000 */
[----:B------:R-:W3:Y:S02]  /*5d90*/  @!UP3 LDCU UR4, c[0x0][0xb20] ;  /* 0x00016400ff04b7ac */ /* 0x000ee40008000800 */
[----:B---3--:R-:W-:Y:S04]  /*5da0*/  @!UP3 USHF.R.U32.HI UR6, URZ, UR4, UR6 ;  /* 0x00000004ff06b299 */ /* 0x008fe80008011606 */
[----:B------:R-:W-:Y:S04]  /*5db0*/  @!UP3 USEL UR6, UR13, UR6, !UP0 ;  /* 0x000000060d06b287 */ /* 0x000fe8000c000000 */
[----:B------:R-:W-:Y:S02]  /*5dc0*/  @!UP3 UIADD3 UR4, UPT, UPT, -UR8, UR6, URZ ;  /* 0x000000060804b290 */ /* 0x000fe4000fffe1ff */
[----:B------:R-:W-:Y:S02]  /*5dd0*/  @!UP3 UIADD3 UR6, UPT, UPT, UR8, -UR6, URZ ;  /* 0x800000060806b290 */ /* 0x000fe4000fffe0ff */
[----:B------:R-:W-:Y:S02]  /*5de0*/  @!UP3 UIMAD UR14, UR4, UR5, UR14 ;  /* 0x00000005040eb2a4 */ /* 0x000fe4000f8e020e */
[----:B------:R-:W-:Y:S01]  /*5df0*/  @!UP3 UIMAD UR13, UR6, UR10, UR13 ;  /* 0x0000000a060db2a4 */ /* 0x000fe2000f8e020d */
[----:B------:R-:W-:Y:S11]  /*5e00*/  BRA.U UP4, `(.L_x_117) ;  /* 0x0000000104107547 */ /* 0x000ff6000b800000 */
[----:B--2---:R-:W-:Y:S04]  /*5e10*/  MOV R0, UR37 ;  /* 0x0000002500007c02 */ /* 0x004fe80008000f00 */
[----:B------:R-:W-:Y:S04]  /*5e20*/  SHF.L.U32 R5, R0, 0x1f, RZ ;  /* 0x0000001f00057819 */ /* 0x000fe800000006ff */
[----:B------:R-:W2:Y:S02]  /*5e30*/  SYNCS.PHASECHK.TRANS64.TRYWAIT P1, [UR21+0x228], R5 ;  /* 0x00022805ff0075a7 */ /* 0x000ea40008021115 */
[----:B--2---:R-:W-:Y:S05]  /*5e40*/  @!P1 BRA `(.L_x_118) ;  /* 0x0000005400549947 */ /* 0x004fea0003800000 */
.L_x_117:
[----:B------:R-:W-:Y:S05]  /*5e50*/  BRA.U !UP6, `(.L_x_119) ;  /* 0x000000010e387547 */ /* 0x000fea000b800000 */
[----:B------:R-:W-:Y:S01]  /*5e60*/  UPLOP3.LUT UP1, UPT, UPT, UPT, UP5, 0x80, 0x8 ;  /* 0x000000000008789c */ /* 0x000fe20003f2f050 */
[----:B--2---:R-:W-:Y:S01]  /*5e70*/  HFMA2 R0, -RZ, RZ, 0, 5.9604644775390625e-08 ;  /* 0x00000001ff007431 */ /* 0x004fe200000001ff */
[----:B------:R-:W2:Y:S01]  /*5e80*/  LDCU.64 UR8, c[0x0][0x358] ;  /* 0x00006b00ff0877ac */ /* 0x000ea20008000a00 */
[----:B------:R-:W-:Y:S03]  /*5e90*/  IMAD.MOV.U32 R158, RZ, RZ, 0x1 ;  /* 0x00000001ff9e7424 */ /* 0x000fe600078e00ff */
[----:B------:R-:W-:Y:S05]  /*5ea0*/  PLOP3.LUT P1, PT, PT, PT, UP1, 0x80, 0x8 ;  /* 0x000000000008781c */ /* 0x000fea0003f2f018 */
[----:B------:R-:W3:Y:S01]  /*5eb0*/  @UP1 LDCU.64 UR4, c[0x0][0x888] ;  /* 0x00011100ff0417ac */ /* 0x000ee20008000a00 */
[----:B------:R-:W-:Y:S07]  /*5ec0*/  @UP1 UIMAD UR6, UR36, UR28, URZ ;  /* 0x0000001c240612a4 */ /* 0x000fee000f8e02ff */
[----:B------:R-:W-:Y:S01]  /*5ed0*/  @!P1 PRMT R158, R0, 0x7610, R158 ;  /* 0x00007610009e9816 */ /* 0x000fe2000000009e */
[----:B---3--:R-:W-:Y:S06]  /*5ee0*/  @UP1 UIMAD.WIDE UR4, UR6, 0x4, UR4 ;  /* 0x00000004060418a5 */ /* 0x008fec000f8e0204 */
[----:B------:R-:W-:Y:S01]  /*5ef0*/  IMAD.U32 R6, RZ, RZ, UR4 ;  /* 0x00000004ff067e24 */ /* 0x000fe2000f8e00ff */
[----:B------:R-:W-:Y:S04]  /*5f00*/  MOV R7, UR5 ;  /* 0x0000000500077c02 */ /* 0x000fe80008000f00 */
[----:B------:R-:W3:Y:S01]  /*5f10*/  @!UP1 LDCU UR4, c[0x0][0x880] ;  /* 0x00011000ff0497ac */ /* 0x000ee20008000800 */
[----:B--2--5:R4:W5:Y:S02]  /*5f20*/  @P1 LDG.E R73, desc[UR8][R6.64] ;  /* 0x0000000806491981 */ /* 0x024964000c1e1900 */
[----:B---34-:R-:W-:Y:S07]  /*5f30*/  @!P1 IMAD.U32 R73, RZ, RZ, UR4 ;  /* 0x00000004ff499e24 */ /* 0x018fee000f8e00ff */
.L_x_119:
[----:B-----5:R-:W-:Y:S01]  /*5f40*/  @!P0 FSETP.EQ.AND P2, PT, R73, RZ, PT ;  /* 0x000000ff4900820b */ /* 0x020fe20003f42000 */
[----:B------:R-:W-:Y:S01]  /*5f50*/  @!UPT UIADD3 URZ, UPT, UPT, URZ, URZ, URZ ;  /* 0x000000fffffff290 */ /* 0x000fe2000fffe0ff */
[----:B------:R-:W-:Y:S11]  /*5f60*/  @!P0 BRA `(.L_x_120) ;  /* 0x0000000000148947 */ /* 0x000ff60003800000 */
[----:B------:R-:W-:Y:S02]  /*5f70*/  LOP3.LUT P0, RZ, R158, 0xff, RZ, 0xc0, !PT ;  /* 0x000000ff9eff7812 */ /* 0x000fe4000780c0ff */
[----:B------:R-:W-:Y:S04]  /*5f80*/  PLOP3.LUT P2, PT, PT, PT, UP1, 0x80, 0x8 ;  /* 0x000000000008781c */ /* 0x000fe80003f4f018 */
[----:B------:R-:W-:Y:S07]  /*5f90*/  PLOP3.LUT P2, PT, P2, PT, PT, 0x8, 0x80 ;  /* 0x000000000080781c */ /* 0x000fee000174e170 */
[----:B------:R-:W-:Y:S11]  /*5fa0*/  @P0 FSETP.EQ.AND P2, PT, R73, RZ, PT ;  /* 0x000000ff4900020b */ /* 0x000ff60003f42000 */
[----:B------:R-:W-:Y:S02]  /*5fb0*/  @!UPT UIADD3 URZ, UPT, UPT, URZ, URZ, URZ ;  /* 0x000000fffffff290 */ /* 0x000fe4000fffe0ff */
.L_x_120:
[----:B------:R-:W3:Y:S01]  /*5fc0*/  SYNCS.PHASECHK.TRANS64.TRYWAIT P0, [UR21+0x210], R4 ;  /* 0x00021004ff0075a7 */ /* 0x000ee20008001115 */
[----:B------:R-:W-:Y:S04]  /*5fd0*/  ELECT P1, URZ, PT ;  /* 0x0000000000ff782f */ /* 0x000fe80003820000 */
[----:B------:R-:W-:Y:S01]  /*5fe0*/  PLOP3.LUT P1, PT, P2, P1, PT, 0xf2, 0x2f ;  /* 0x00000000002f781c */ /* 0x000fe20001723e72 */
[----:B------:R-:W-:Y:S01]  /*5ff0*/  @!UPT UIADD3 URZ, UPT, UPT, URZ, URZ, URZ ;  /* 0x000000fffffff290 */ /* 0x000fe2000fffe0ff */
[----:B---3--:R-:W-:Y:S11]  /*6000*/  @!P0 BRA `(.L_x_121) ;  /* 0x0000005000fc8947 */ /* 0x008ff60003800000 */
.L_x_242:
[----:B------:R-:W-:Y:S01]  /*6010*/  @!P1 IADD3 R2, P0, PT, R12, 0x580, RZ ;  /* 0x000005800c029810 */ /* 0x000fe20007f1e0ff */
[----:B------:R-:W-:Y:S01]  /*6020*/  VOTEU.ALL UP0, P1 ;  /* 0x0000000000ff7886 */ /* 0x000fe20000800000 */
[----:B------:R-:W-:Y:S01]  /*6030*/  UMOV UR6, 0x0 ;  /* 0x0000000000067882 */ /* 0x000fe20000000000 */
[----:B------:R-:W-:Y:S01]  /*6040*/  UMOV UR7, 0x10000000 ;  /* 0x1000000000077882 */ /* 0x000fe20000000000 */
[----:B------:R-:W-:Y:S01]  /*6050*/  @!P1 R2UR UR5, R2 ;  /* 0x00000000020592ca */ /* 0x000fe200000e0000 */
[----:B--2---:R-:W-:Y:S01]  /*6060*/  @!P1 IMAD.X R0, RZ, RZ, R13, P0 ;  /* 0x000000ffff009224 */ /* 0x004fe200000e060d */
[----:B------:R-:W-:Y:S01]  /*6070*/  @!UP0 UIADD3 UR16, UPT, UPT, UR21, 0x400, URZ ;  /* 0x0000040015108890 */ /* 0x000fe2000fffe0ff */
[----:B------:R-:W-:Y:S01]  /*6080*/  VIADD R10, R10, 0x1 ;  /* 0x000000010a0a7836 */ /* 0x000fe20000000000 */
[----:B------:R-:W-:Y:S01]  /*6090*/  VOTEU.ALL UP0, P1 ;  /* 0x0000000000ff7886 */ /* 0x000fe20000800000 */
[----:B------:R-:W-:Y:S01]  /*60a0*/  UMOV UR20, UR36 ;  /* 0x0000002400147c82 */ /* 0x000fe20008000000 */
[----:B------:R-:W-:Y:S01]  /*60b0*/  @!P1 R2UR UR4, R0 ;  /* 0x00000000000492ca */ /* 0x000fe200000e0000 */
[----:B------:R-:W-:Y:S06]  /*60c0*/  @!P1 IMAD.MOV.U32 R0, RZ, RZ, 0x2000 ;  /* 0x00002000ff009424 */ /* 0x000fec00078e00ff */
[----:B------:R-:W-:Y:S06]  /*60d0*/  IMAD.U32 R6, RZ, RZ, UR5 ;  /* 0x00000005ff067e24 */ /* 0x000fec000f8e00ff */
[----:B------:R-:W-:Y:S01]  /*60e0*/  IMAD.U32 R7, RZ, RZ, UR4 ;  /* 0x00000004ff077e24 */ /* 0x000fe2000f8e00ff */
[----:B------:R-:W-:Y:S04]  /*60f0*/  @!P1 R2UR UR4, R6 ;  /* 0x00000000060492ca */ /* 0x000fe800000e0000 */
[----:B------:R-:W-:Y:S11]  /*6100*/  @!P1 R2UR UR5, R7 ;  /* 0x00000000070592ca */ /* 0x000ff600000e0000 */
[----:B------:R-:W-:Y:S02]  /*6110*/  @!UPT UIADD3 URZ, UPT, UPT, URZ, URZ, URZ ;  /* 0x000000fffffff290 */ /* 0x000fe4000fffe0ff */
[----:B------:R2:W-:Y:S01]  /*6120*/  @!UP0 UTMALDG.3D [UR16], [UR4], desc[UR6] ;  /* 0x00000610040085b4 */ /* 0x0005e20008011000 */
[----:B------:R2:W-:Y:S01]  /*6130*/  @!P1 SYNCS.ARRIVE.TRANS64.RED.A0TR RZ, [UR21+0x200], R0 ;  /* 0x00020000ffff99a7 */ /* 0x0005e20008300415 */
[----:B------:R-:W-:Y:S01]  /*6140*/  SYNCS.ARRIVE.TRANS64.RED.A1T0 RZ, [UR33], RZ ;  /* 0x000000ffffff79a7 */ /* 0x000fe20008100421 */
[----:B------:R-:W3:Y:S02]  /*6150*/  SYNCS.PHASECHK.TRANS64.TRYWAIT P0, [UR21+0x218], R4 ;  /* 0x00021804ff0075a7 */ /* 0x000ee40008001115 */
[----:B--23--:R-:W-:Y:S05]  /*6160*/  @!P0 BRA `(.L_x_122) ;  /* 0x0000005000bc8947 */ /* 0x00cfea0003800000 */
.L_x_244:
[----:B------:R-:W-:Y:S01]  /*6170*/  @!P1 IADD3 R2, P0, PT, R12, 0x580, RZ ;  /* 0x000005800c029810 */ /* 0x000fe20007f1e0ff */
[----:B------:R-:W-:Y:S01]  /*6180*/  VOTEU.ALL UP0, P1 ;  /* 0x0000000000ff7886 */ /* 0x000fe20000800000 */
[----:B------:R-:W-:Y:S01]  /*6190*/  UMOV UR6, 0x0 ;  /* 0x0000000000067882 */ /* 0x000fe20000000000 */
[----:B------:R-:W-:Y:S01]  /*61a0*/  UMOV UR7, 0x10000000 ;  /* 0x1000000000077882 */ /* 0x000fe20000000000 */
[----:B------:R-:W-:Y:S01]  /*61b0*/  @!P1 R2UR UR5, R2 ;  /* 0x00000000020592ca */ /* 0x000fe200000e0000 */
[----:B------:R-:W-:Y:S01]  /*61c0*/  @!P1 IMAD.X R0, RZ, RZ, R13, P0 ;  /* 0x000000ffff009224 */ /* 0x000fe200000e060d */
[----:B------:R-:W-:Y:S01]  /*61d0*/  @!UP0 UIADD3 UR10, UPT, UPT, UR18, 0x40, URZ ;  /* 0x00000040120a8890 */ /* 0x000fe2000fffe0ff */
[----:B------:R-:W-:Y:S01]  /*61e0*/  ISETP.NE.AND P0, PT, R10, 0x2, PT ;  /* 0x000000020a00780c */ /* 0x000fe20003f05270 */
[----:B------:R-:W-:Y:S01]  /*61f0*/  @!UP0 UIADD3 UR8, UPT, UPT, UR21, 0x2400, URZ ;  /* 0x0000240015088890 */ /* 0x000fe2000fffe0ff */
[----:B------:R-:W-:Y:S01]  /*6200*/  LOP3.LUT R11, R11, 0x1, RZ, 0x3c, !PT ;  /* 0x000000010b0b7812 */ /* 0x000fe200078e3cff */
[----:B------:R-:W-:Y:S01]  /*6210*/  @!UP0 UIADD3 UR9, UPT, UPT, UR21, 0x208, URZ ;  /* 0x0000020815098890 */ /* 0x000fe2000fffe0ff */
[----:B------:R-:W-:Y:S01]  /*6220*/  @!P1 R2UR UR4, R0 ;  /* 0x00000000000492ca */ /* 0x000fe200000e0000 */
[----:B------:R-:W-:Y:S01]  /*6230*/  VOTEU.ALL UP0, P1 ;  /* 0x0000000000ff7886 */ /* 0x000fe20000800000 */
[----:B------:R-:W-:Y:S01]  /*6240*/  UMOV UR11, UR19 ;  /* 0x00000013000b7c82 */ /* 0x000fe20008000000 */
[----:B------:R-:W-:Y:S01]  /*6250*/  UMOV UR12, UR36 ;  /* 0x00000024000c7c82 */ /* 0x000fe20008000000 */
[----:B------:R-:W-:Y:S01]  /*6260*/  SEL R0, RZ, 0x1, P0 ;  /* 0x00000001ff007807 */ /* 0x000fe20000000000 */
[----:B------:R-:W-:Y:S01]  /*6270*/  UIADD3 UR32, UPT, UPT, UR13, UR62, URZ ;  /* 0x0000003e0d207290 */ /* 0x000fe2000fffe0ff */
[----:B--2---:R-:W-:Y:S01]  /*6280*/  IMAD.U32 R4, RZ, RZ, UR5 ;  /* 0x00000005ff047e24 */ /* 0x004fe2000f8e00ff */
[----:B------:R-:W-:Y:S01]  /*6290*/  SEL R10, R10, RZ, P0 ;  /* 0x000000ff0a0a7207 */ /* 0x000fe20000000000 */
[----:B------:R-:W-:Y:S01]  /*62a0*/  UIADD3 UR20, UPT, UPT, UR14, UR59, URZ ;  /* 0x0000003b0e147290 */ /* 0x000fe2000fffe0ff */
[----:B------:R-:W-:Y:S01]  /*62b0*/  LOP3.LUT R9, R9, R0, RZ, 0x3c, !PT ;  /* 0x0000000009097212 */ /* 0x000fe200078e3cff */
[----:B------:R-:W-:Y:S01]  /*62c0*/  UMOV UR36, UR26 ;  /* 0x0000001a00247c82 */ /* 0x000fe20008000000 */
[----:B------:R-:W-:Y:S02]  /*62d0*/  UPLOP3.LUT UP4, UPT, UPT, UPT, UPT, 0x80, 0x8 ;  /* 0x000000000008789c */ /* 0x000fe40003f8f070 */
[----:B------:R-:W-:Y:S01]  /*62e0*/  IMAD.U32 R5, RZ, RZ, UR4 ;  /* 0x00000004ff057e24 */ /* 0x000fe2000f8e00ff */
[----:B------:R-:W-:Y:S04]  /*62f0*/  @!P1 R2UR UR4, R4 ;  /* 0x00000000040492ca */ /* 0x000fe800000e0000 */
[----:B------:R-:W-:Y:S11]  /*6300*/  @!P1 R2UR UR5, R5 ;  /* 0x00000000050592ca */ /* 0x000ff600000e0000 */
[----:B------:R-:W-:Y:S02]  /*6310*/  @!UPT UIADD3 URZ, UPT, UPT, URZ, URZ, URZ ;  /* 0x000000fffffff290 */ /* 0x000fe4000fffe0ff */
[----:B------:R2:W-:Y:S01]  /*6320*/  @!UP0 UTMALDG.3D [UR8], [UR4], desc[UR6] ;  /* 0x00000608040085b4 */ /* 0x0005e20008011000 */
[----:B------:R2:W-:Y:S01]  /*6330*/  @!P1 SYNCS.ARRIVE.TRANS64.RED.A0TR RZ, [UR21+0x208], R3 ;  /* 0x00020803ffff99a7 */ /* 0x0005e20008300415 */
[----:B------:R-:W-:Y:S01]  /*6340*/  SYNCS.ARRIVE.TRANS64.RED.A1T0 RZ, [UR31], RZ ;  /* 0x000000ffffff79a7 */ /* 0x000fe2000810041f */
[----:B------:R-:W-:Y:S05]  /*6350*/  BRA.U UP2, `(.L_x_123) ;  /* 0xfffffff502147547 */ /* 0x000fea000b83ffff */
[----:B--2---:R-:W-:-:S04]  /*6360*/  SHF.L.U32 R3, R11, 0x1f, RZ ;  /* 0x0000001f0b037819 */ /* 0x004fc800000006ff */
[----:B------:R-:W2:Y:S02]  /*6370*/  SYNCS.PHASECHK.TRANS64.TRYWAIT P0, [UR21+0x210], R3 ;  /* 0x00021003ff0075a7 */ /* 0x000ea40008001115 */
[----:B--2---:R-:W-:Y:S05]  /*6380*/  @!P0 BRA `(.L_x_124) ;  /* 0x00000050004c8947 */ /* 0x004fea0003800000 */
.L_x_246:
[----:B--2---:R-:W-:-:S07]  /*6390*/  MOV R0, UR21 ;  /* 0x0000001500007c02 */ /* 0x004fce0008000f00 */
.L_x_125:
[----:B--2---:R-:W-:-:S04]  /*63a0*/  SHF.L.U32 R3, R11, 0x1f, RZ ;  /* 0x0000001f0b037819 */ /* 0x004fc800000006ff */
[----:B------:R2:W3:Y:S03]  /*63b0*/  SYNCS.PHASECHK.TRANS64.TRYWAIT P0, [R0+URZ+0x218], R3 ;  /* 0x00021803000075a7 */ /* 0x0004e600080011ff */
[----:B---3--:R-:W-:Y:S05]  /*63c0*/  @!P0 NANOSLEEP.SYNCS 0x989680 ;  /* 0x009896800000895d */ /* 0x008fea0003900000 */
[----:B------:R-:W3:Y:S02]  /*63d0*/  @!P0 SYNCS.PHASECHK.TRANS64 P0, [R0+URZ+0x218], R3 ;  /* 0x00021803000085a7 */ /* 0x000ee400080010ff */
[----:B-1-3--:R-:W-:Y:S05]  /*63e0*/  @P0 EXIT ;  /* 0x000000000000094d */ /* 0x00afea0003800000 */
[----:B------:R-:W-:Y:S05]  /*63f0*/  BRA `(.L_x_125) ;  /* 0xfffffffc00e87947 */ /* 0x000fea000383ffff */
.L_x_114:
[----:B------:R-:W-:-:S06]  /*6400*/  UISETP.GE.AND UP0, UPT, UR21, 0x4, UPT ;  /* 0x000000041500788c */ /* 0x000fcc000bf06270 */
[----:B------:R-:W-:-:S13]  /*6410*/  PLOP3.LUT P0, PT, PT, PT, UP0, 0x80, 0x8 ;  /* 0x000000000008781c */ /* 0x000fda0003f0f008 */
[----:B-1----:R-:W-:Y:S05]  /*6420*/  @!P0 EXIT ;  /* 0x000000000000894d */ /* 0x002fea0003800000 */
[----:B------:R-:W-:Y:S01]  /*6430*/  BAR.SYNC.DEFER_BLOCKING 0x6, 0xa0 ;  /* 0x0182800000007b1d */ /* 0x000fe20000010000 */
[C---:B------:R-:W-:Y:S01]  /*6440*/  IMAD.SHL.U32 R4, R170.reuse, 0x40, RZ ;  /* 0x00000040aa047824 */ /* 0x040fe200078e00ff */
[C---:B------:R-:W-:Y:S01]  /*6450*/  LOP3.LUT R178, R170.reuse, 0x60, RZ, 0xc0, !PT ;  /* 0x00000060aab27812 */ /* 0x040fe200078ec0ff */
[C---:B------:R-:W-:Y:S01]  /*6460*/  IMAD.SHL.U32 R137, R170.reuse, 0x8, RZ ;  /* 0x00000008aa897824 */ /* 0x040fe200078e00ff */
[C---:B------:R-:W-:Y:S01]  /*6470*/  LOP3.LUT R176, R170.reuse, 0x2, RZ, 0xc0, !PT ;  /* 0x00000002aab07812 */ /* 0x040fe200078ec0ff */
[----:B------:R-:W-:Y:S01]  /*6480*/  IMAD.U32 R69, R170, 0x10000, RZ ;  /* 0x00010000aa457824 */ /* 0x000fe200078e00ff */
[----:B------:R-:W-:Y:S02]  /*6490*/  UMOV UR44, 0x400 ;  /* 0x00000400002c7882 */ /* 0x000fe40000000000 */
[----:B------:R-:W1:Y:S01]  /*64a0*/  LDC.64 R156, c[0x0][0x8b0] ;  /* 0x00022c00ff9c7b82 */ /* 0x000e620000000a00 */
[----:B------:R-:W-:Y:S01]  /*64b0*/  ULEA UR44, UR48, UR44, 0x18 ;  /* 0x0000002c302c7291 */ /* 0x000fe2000f8ec0ff */
[----:B------:R-:W-:Y:S01]  /*64c0*/  LOP3.LUT R6, R4, 0x180, RZ, 0xc0, !PT ;  /* 0x0000018004067812 */ /* 0x000fe200078ec0ff */
[----:B------:R-:W-:Y:S01]  /*64d0*/  HFMA2 R68, -RZ, RZ, 0, 0 ;  /* 0x00000000ff447431 */ /* 0x000fe200000001ff */
[----:B------:R-:W-:Y:S01]  /*64e0*/  LOP3.LUT R69, R69, 0x600000, RZ, 0xc0, !PT ;  /* 0x0060000045457812 */ /* 0x000fe200078ec0ff */
[----:B------:R-:W-:Y:S01]  /*64f0*/  UIADD3 UR4, UPT, UPT, UR44, 0x4400, URZ ;  /* 0x000044002c047890 */ /* 0x000fe2000fffe0ff */
[----:B------:R-:W-:Y:S01]  /*6500*/  LOP3.LUT R137, R6, 0x30, R137, 0xf8, !PT ;  /* 0x0000003006897812 */ /* 0x000fe200078ef889 */
[----:B------:R-:W-:Y:S01]  /*6510*/  IMAD.MOV.U32 R168, RZ, RZ, RZ ;  /* 0x000000ffffa87224 */ /* 0x000fe200078e00ff */
[----:B------:R-:W2:Y:S01]  /*6520*/  LDC.64 R138, c[0x0][0x8a8] ;  /* 0x00022a00ff8a7b82 */ /* 0x000ea20000000a00 */
[----:B------:R-:W-:Y:S01]  /*6530*/  LOP3.LUT R170, R170, 0x4, RZ, 0xc0, !PT ;  /* 0x00000004aaaa7812 */ /* 0x000fe200078ec0ff */
[----:B------:R-:W-:Y:S01]  /*6540*/  IMAD.MOV.U32 R162, RZ, RZ, RZ ;  /* 0x000000ffffa27224 */ /* 0x000fe200078e00ff */
[----:B------:R-:W-:-:S02]  /*6550*/  LOP3.LUT R137, R137, 0x1e40, R4, 0xf8, !PT ;  /* 0x00001e4089897812 */ /* 0x000fc400078ef804 */
[----:B------:R-:W-:Y:S01]  /*6560*/  CS2R R166, SRZ ;  /* 0x0000000000a67805 */ /* 0x000fe2000001ff00 */
[----:B------:R-:W-:Y:S01]  /*6570*/  IMAD.MOV.U32 R165, RZ, RZ, RZ ;  /* 0x000000ffffa57224 */ /* 0x000fe200078e00ff */
[----:B------:R-:W-:Y:S01]  /*6580*/  IADD3 R169, PT, PT, -R170, 0x2, RZ ;  /* 0x00000002aaa97810 */ /* 0x000fe20007ffe1ff */
[----:B------:R-:W-:Y:S01]  /*6590*/  IMAD.MOV R164, RZ, RZ, -R176 ;  /* 0x000000ffffa47224 */ /* 0x000fe200078e0ab0 */
[----:B------:R-:W-:Y:S01]  /*65a0*/  IADD3 R171, PT, PT, R137, UR44, RZ ;  /* 0x0000002c89ab7c10 */ /* 0x000fe2000fffe0ff */
[----:B------:R-:W3:Y:S01]  /*65b0*/  LDS R0, [UR44+0x2e0] ;  /* 0x0002e02cff007984 */ /* 0x000ee20008000800 */
[----:B------:R-:W-:Y:S01]  /*65c0*/  IMAD.MOV R163, RZ, RZ, -R170 ;  /* 0x000000ffffa37224 */ /* 0x000fe200078e0aaa */
[----:B------:R-:W-:Y:S01]  /*65d0*/  MOV R177, UR4 ;  /* 0x0000000400b17c02 */ /* 0x000fe20008000f00 */
[----:B------:R-:W4:Y:S01]  /*65e0*/  LDCU UR57, c[0x0][0x370] ;  /* 0x00006e00ff3977ac */ /* 0x000f220008000800 */
[----:B------:R-:W-:Y:S01]  /*65f0*/  VIADD R171, R171, 0x400 ;  /* 0x00000400abab7836 */ /* 0x000fe20000000000 */
[----:B------:R-:W1:Y:S01]  /*6600*/  LDCU UR43, c[0x0][0xb0c] ;  /* 0x00016180ff2b77ac */ /* 0x000e620008000800 */
[----:B------:R-:W1:Y:S01]  /*6610*/  LDCU UR39, c[0x0][0xb30] ;  /* 0x00016600ff2777ac */ /* 0x000e620008000800 */
[----:B------:R-:W1:Y:S01]  /*6620*/  LDCU.64 UR46, c[0x0][0x888] ;  /* 0x00011100ff2e77ac */ /* 0x000e620008000a00 */
[----:B------:R-:W1:Y:S01]  /*6630*/  LDCU.64 UR40, c[0x0][0xb28] ;  /* 0x00016500ff2877ac */ /* 0x000e620008000a00 */
[----:B------:R-:W1:Y:S01]  /*6640*/  LDCU.64 UR60, c[0x0][0x890] ;  /* 0x00011200ff3c77ac */ /* 0x000e620008000a00 */
[----:B------:R-:W1:Y:S01]  /*6650*/  LDCU.128 UR52, c[0x0][0xb10] ;  /* 0x00016200ff3477ac */ /* 0x000e620008000c00 */
[----:B------:R-:W1:Y:S01]  /*6660*/  LDCU UR56, c[0x0][0x374] ;  /* 0x00006e80ff3877ac */ /* 0x000e620008000800 */
[----:B------:R-:W-:Y:S01]  /*6670*/  UIADD3 UR63, UPT, UPT, UR44, 0x400, URZ ;  /* 0x000004002c3f7890 */ /* 0x000fe2000fffe0ff */
[----:B-1234-:R-:W-:-:S11]  /*6680*/  IMAD.IADD R69, R0, 0x1, R69 ;  /* 0x0000000100457824 */ /* 0x01efd600078e0245 */
.L_x_152:
[C---:B------:R-:W-:Y:S02]  /*6690*/  LEA R3, R162.reuse, UR44, 0x3 ;  /* 0x0000002ca2037c11 */ /* 0x040fe4000f8e18ff */
[----:B------:R-:W-:Y:S02]  /*66a0*/  SHF.L.U32 R0, R167, 0x1f, RZ ;  /* 0x0000001fa7007819 */ /* 0x000fe400000006ff */
[----:B------:R-:W-:Y:S02]  /*66b0*/  LEA R5, R162, UR44, 0x4 ;  /* 0x0000002ca2057c11 */ /* 0x000fe4000f8e20ff */
[----:B-1----:R-:W1:Y:S02]  /*66c0*/  SYNCS.PHASECHK.TRANS64.TRYWAIT P0, [R3+URZ+0x230], R0 ;  /* 0x00023000030075a7 */ /* 0x002e6400080011ff */
[----:B-1----:R-:W-:Y:S05]  /*66d0*/  @!P0 BRA `(.L_x_126) ;  /* 0x0000004c00908947 */ /* 0x002fea0003800000 */
.L_x_247:
        /* <DEDUP_REMOVED lines=11> */
[----:B------:R-:W-:Y:S01]  /*6790*/  PLOP3.LUT P0, PT, PT, PT, UP1, 0x80, 0x8 ;  /* 0x000000000008781c */ /* 0x000fe20003f0f018 */
[----:B------:R-:W-:Y:S11]  /*67a0*/  UP2UR UR45, UPR, URZ, 0x2 ;  /* 0x00000002ff2d7883 */ /* 0x000ff60008000000 */
[----:B------:R-:W-:Y:S01]  /*67b0*/  @!UPT UIADD3 URZ, UPT, UPT, URZ, URZ, URZ ;  /* 0x000000fffffff290 */ /* 0x000fe2000fffe0ff */
[----:B-1----:R-:W-:Y:S02]  /*67c0*/  @P0 SHF.R.U32.HI R0, RZ, 0x10, R5 ;  /* 0x00000010ff000819 */ /* 0x002fe40000011605 */
        /* <DEDUP_REMOVED lines=12> */
[----:B------:R-:W2:Y:S01]  /*6890*/  LDCU UR12, c[0x0][0xb20] ;  /* 0x00016400ff0c77ac */ /* 0x000ea20008000800 */
[----:B------:R-:W-:Y:S02]  /*68a0*/  UIMAD.WIDE.U32 UR4, UR56, UR55, URZ ;  /* 0x00000037380472a5 */ /* 0x000fe4000f8e00ff */
[----:B------:R-:W-:Y:S02]  /*68b0*/  UIMAD.WIDE.U32 UR6, UR57, UR52, URZ ;  /* 0x00000034390672a5 */ /* 0x000fe4000f8e00ff */
[----:B------:R-:W-:Y:S02]  /*68c0*/  UISETP.NE.AND UP0, UPT, UR54, 0x1, UPT ;  /* 0x000000013600788c */ /* 0x000fe4000bf05270 */
[----:B------:R-:W-:Y:S02]  /*68d0*/  UIMAD.WIDE.U32 UR8, UR37, UR55, URZ ;  /* 0x00000037250872a5 */ /* 0x000fe4000f8e00ff */
[----:B------:R-:W-:Y:S02]  /*68e0*/  UIMAD.WIDE.U32 UR10, UR38, UR52, URZ ;  /* 0x00000034260a72a5 */ /* 0x000fe4000f8e00ff */
[----:B------:R-:W-:Y:S02]  /*68f0*/  UISETP.NE.AND UP1, UPT, UR43, 0x1, UPT ;  /* 0x000000012b00788c */ /* 0x000fe4000bf25270 */
[----:B------:R-:W-:Y:S01]  /*6900*/  UISETP.NE.AND UP2, UPT, UR42, 0x1, UPT ;  /* 0x000000012a00788c */ /* 0x000fe2000bf45270 */
[----:B------:R-:W-:Y:S02]  /*6910*/  UMOV UR4, UR5 ;  /* 0x0000000500047c82 */ /* 0x000fe40008000000 */
[----:B--2---:R-:W-:Y:S03]  /*6920*/  USHF.R.U32.HI UR5, URZ, UR12, UR4 ;  /* 0x0000000cff057299 */ /* 0x004fe60008011604 */
[----:B------:R-:W-:Y:S02]  /*6930*/  UMOV UR4, UR7 ;  /* 0x0000000700047c82 */ /* 0x000fe40008000000 */
[----:B------:R-:W-:Y:S02]  /*6940*/  USHF.R.U32.HI UR7, URZ, UR53, UR4 ;  /* 0x00000035ff077299 */ /* 0x000fe40008011604 */
[----:B------:R-:W-:Y:S02]  /*6950*/  USEL UR4, UR56, UR5, !UP0 ;  /* 0x0000000538047287 */ /* 0x000fe4000c000000 */
[----:B------:R-:W-:Y:S01]  /*6960*/  USEL UR7, UR57, UR7, !UP1 ;  /* 0x0000000739077287 */ /* 0x000fe2000c800000 */
[----:B------:R-:W-:Y:S01]  /*6970*/  UMOV UR5, UR9 ;  /* 0x0000000900057c82 */ /* 0x000fe20008000000 */
[----:B------:R-:W-:Y:S02]  /*6980*/  UIMAD.WIDE.U32 UR8, UR4, UR40, URZ ;  /* 0x00000028040872a5 */ /* 0x000fe4000f8e00ff */
[----:B------:R-:W-:Y:S03]  /*6990*/  USHF.R.U32.HI UR6, URZ, UR12, UR5 ;  /* 0x0000000cff067299 */ /* 0x000fe60008011605 */
[----:B------:R-:W-:Y:S01]  /*69a0*/  UMOV UR5, UR11 ;  /* 0x0000000b00057c82 */ /* 0x000fe20008000000 */
[----:B------:R-:W-:Y:S02]  /*69b0*/  UIMAD.WIDE.U32 UR10, UR7, UR40, URZ ;  /* 0x00000028070a72a5 */ /* 0x000fe4000f8e00ff */
[----:B------:R-:W-:Y:S02]  /*69c0*/  USHF.R.U32.HI UR12, URZ, UR53, UR5 ;  /* 0x00000035ff0c7299 */ /* 0x000fe40008011605 */
[----:B------:R-:W-:Y:S01]  /*69d0*/  USEL UR6, UR37, UR6, !UP0 ;  /* 0x0000000625067287 */ /* 0x000fe2000c000000 */
[----:B------:R-:W-:Y:S02]  /*69e0*/  UMOV UR5, UR9 ;  /* 0x0000000900057c82 */ /* 0x000fe40008000000 */
[----:B------:R-:W-:Y:S01]  /*69f0*/  UMOV UR10, UR11 ;  /* 0x0000000b000a7c82 */ /* 0x000fe20008000000 */
[----:B------:R-:W-:Y:S02]  /*6a00*/  @UP2 USHF.R.U32.HI UR4, URZ, UR41, UR5 ;  /* 0x00000029ff042299 */ /* 0x000fe40008011605 */
[----:B------:R-:W-:Y:S02]  /*6a10*/  @UP2 USHF.R.U32.HI UR7, URZ, UR41, UR10 ;  /* 0x00000029ff072299 */ /* 0x000fe4000801160a */
[----:B------:R-:W-:Y:S02]  /*6a20*/  UIMAD UR4, UR42, UR4, URZ ;  /* 0x000000042a0472a4 */ /* 0x000fe4000f8e02ff */
[----:B------:R-:W-:Y:S02]  /*6a30*/  UIMAD.WIDE.U32 UR10, UR6, UR40, URZ ;  /* 0x00000028060a72a5 */ /* 0x000fe4000f8e00ff */
[----:B------:R-:W-:Y:S02]  /*6a40*/  USEL UR5, UR38, UR12, !UP1 ;  /* 0x0000000c26057287 */ /* 0x000fe4000c800000 */
[----:B------:R-:W-:Y:S02]  /*6a50*/  UIMAD UR8, UR42, UR7, URZ ;  /* 0x000000072a0872a4 */ /* 0x000fe4000f8e02ff */
[----:B------:R-:W-:Y:S03]  /*6a60*/  UISETP.GE.AND UP0, UPT, UR6, UR4, UPT ;  /* 0x000000040600728c */ /* 0x000fe6000bf06270 */
[----:B------:R-:W-:Y:S01]  /*6a70*/  UMOV UR4, UR11 ;  /* 0x0000000b00047c82 */ /* 0x000fe20008000000 */
[----:B------:R-:W-:Y:S02]  /*6a80*/  UISETP.GE.OR UP0, UPT, UR5, UR8, UP0 ;  /* 0x000000080500728c */ /* 0x000fe40008706670 */
[----:B------:R-:W-:Y:S02]  /*6a90*/  USHF.R.U32.HI UR4, URZ, UR41, UR4 ;  /* 0x00000029ff047299 */ /* 0x000fe40008011604 */
[----:B------:R-:W-:Y:S02]  /*6aa0*/  UIMAD.WIDE.U32 UR8, UR5, UR40, URZ ;  /* 0x00000028050872a5 */ /* 0x000fe4000f8e00ff */
[----:B------:R-:W-:Y:S02]  /*6ab0*/  USEL UR11, UR6, UR4, !UP2 ;  /* 0x00000004060b7287 */ /* 0x000fe4000d000000 */
[----:B------:R-:W-:Y:S02]  /*6ac0*/  UIADD3 UR8, UPT, UPT, -UR5, URZ, URZ ;  /* 0x000000ff05087290 */ /* 0x000fe4000fffe1ff */
[----:B------:R-:W-:Y:S01]  /*6ad0*/  UIADD3 UR10, UPT, UPT, -UR11, URZ, URZ ;  /* 0x000000ff0b0a7290 */ /* 0x000fe2000fffe1ff */
[----:B------:R-:W-:Y:S01]  /*6ae0*/  @!UP0 UMOV UR4, UR9 ;  /* 0x0000000900048c82 */ /* 0x000fe20008000000 */
[----:B------:R-:W-:Y:S02]  /*6af0*/  UIADD3 UR9, UPT, UPT, -UR6, URZ, URZ ;  /* 0x000000ff06097290 */ /* 0x000fe4000fffe1ff */
[----:B------:R-:W-:Y:S02]  /*6b00*/  @!UP0 USHF.R.U32.HI UR4, URZ, UR41, UR4 ;  /* 0x00000029ff048299 */ /* 0x000fe40008011604 */
[----:B------:R-:W-:Y:S02]  /*6b10*/  UIMAD UR10, UR42, UR10, UR6 ;  /* 0x0000000a2a0a72a4 */ /* 0x000fe4000f8e0206 */
[----:B------:R-:W-:Y:S04]  /*6b20*/  @!UP0 USEL UR4, UR5, UR4, !UP2 ;  /* 0x0000000405048287 */ /* 0x000fe8000d000000 */
[----:B------:R-:W-:Y:S02]  /*6b30*/  @!UP0 UIMAD UR10, UR7, UR10, UR4 ;  /* 0x0000000a070a82a4 */ /* 0x000fe4000f8e0204 */
[----:B------:R-:W-:Y:S02]  /*6b40*/  @!UP0 UIADD3 UR11, UPT, UPT, UR11, -UR4, URZ ;  /* 0x800000040b0b8290 */ /* 0x000fe4000fffe0ff */
[----:B------:R-:W-:Y:S02]  /*6b50*/  UIMAD UR7, UR43, UR8, UR38 ;  /* 0x000000082b0772a4 */ /* 0x000fe4000f8e0226 */
[----:B------:R-:W-:Y:S02]  /*6b60*/  @!UP0 UIMAD UR6, UR11, UR42, UR5 ;  /* 0x0000002a0b0682a4 */ /* 0x000fe4000f8e0205 */
[----:B------:R-:W-:Y:S01]  /*6b70*/  UIMAD UR4, UR54, UR9, UR37 ;  /* 0x00000009360472a4 */ /* 0x000fe2000f8e0225 */
[----:B------:R-:W-:Y:S02]  /*6b80*/  @!UP0 UMOV UR5, UR10 ;  /* 0x0000000a00058c82 */ /* 0x000fe40008000000 */
[----:B------:R-:W-:Y:S02]  /*6b90*/  UIMAD UR38, UR5, UR43, UR7 ;  /* 0x0000002b052672a4 */ /* 0x000fe4000f8e0207 */
[----:B------:R-:W-:Y:S11]  /*6ba0*/  UIMAD UR37, UR6, UR54, UR4 ;  /* 0x00000036062572a4 */ /* 0x000ff6000f8e0204 */
[----:B------:R-:W-:Y:S01]  /*6bb0*/  @!UPT UIADD3 URZ, UPT, UPT, URZ, URZ, URZ ;  /* 0x000000fffffff290 */ /* 0x000fe2000fffe0ff */
.L_x_127:
[----:B------:R-:W-:Y:S01]  /*6bc0*/  UISETP.NE.AND UP0, UPT, UR39, 0x1, UPT ;  /* 0x000000012700788c */ /* 0x000fe2000bf05270 */
[----:B------:R-:W-:Y:S01]  /*6bd0*/  IADD3 R162, PT, PT, R162, 0x1, RZ ;  /* 0x00000001a2a27810 */ /* 0x000fe20007ffe0ff */
[----:B------:R-:W-:Y:S02]  /*6be0*/  USHF.L.U32 UR50, UR20, 0x7, URZ ;  /* 0x0000000714327899 */ /* 0x000fe400080006ff */
[----:B------:R-:W-:Y:S07]  /*6bf0*/  USHF.L.U32 UR49, UR32, 0x7, URZ ;  /* 0x0000000720317899 */ /* 0x000fee00080006ff */
[----:B------:R-:W2:Y:S01]  /*6c00*/  @!UP0 LDCU.128 UR12, c[0x0][0xb10] ;  /* 0x00016200ff0c87ac */ /* 0x000ea20008000c00 */
[----:B------:R-:W3:Y:S01]  /*6c10*/  @!UP0 LDCU UR5, c[0x0][0xb0c] ;  /* 0x00016180ff0587ac */ /* 0x000ee20008000800 */
[----:B------:R-:W4:Y:S01]  /*6c20*/  @!UP0 LDCU UR10, c[0x0][0xb20] ;  /* 0x00016400ff0a87ac */ /* 0x000f220008000800 */
[----:B--2---:R-:W-:Y:S02]  /*6c30*/  UIMAD.WIDE.U32 UR8, UR38, UR12, URZ ;  /* 0x0000000c260872a5 */ /* 0x004fe4000f8e00ff */
[----:B------:R-:W-:Y:S02]  /*6c40*/  UIMAD.WIDE.U32 UR6, UR37, UR15, URZ ;  /* 0x0000000f250672a5 */ /* 0x000fe4000f8e00ff */
[----:B------:R-:W-:Y:S03]  /*6c50*/  @!UP0 UISETP.NE.AND UP1, UPT, UR14, 0x1, UPT ;  /* 0x000000010e00888c */ /* 0x000fe6000bf25270 */
[----:B------:R-:W-:Y:S01]  /*6c60*/  @!UP0 UMOV UR4, UR9 ;  /* 0x0000000900048c82 */ /* 0x000fe20008000000 */
[----:B---3--:R-:W-:Y:S02]  /*6c70*/  @!UP0 UISETP.NE.AND UP2, UPT, UR5, 0x1, UPT ;  /* 0x000000010500888c */ /* 0x008fe4000bf45270 */
[----:B------:R-:W-:Y:S01]  /*6c80*/  @!UP0 USHF.R.U32.HI UR4, URZ, UR13, UR4 ;  /* 0x0000000dff048299 */ /* 0x000fe20008011604 */
[----:B------:R-:W-:Y:S02]  /*6c90*/  @!UP0 UMOV UR6, UR7 ;  /* 0x0000000700068c82 */ /* 0x000fe40008000000 */
[----:B----4-:R-:W-:Y:S02]  /*6ca0*/  @!UP0 USHF.R.U32.HI UR6, URZ, UR10, UR6 ;  /* 0x0000000aff068299 */ /* 0x010fe40008011606 */
[----:B------:R-:W-:Y:S02]  /*6cb0*/  @!UP0 USEL UR7, UR38, UR4, !UP2 ;  /* 0x0000000426078287 */ /* 0x000fe4000d000000 */
[----:B------:R-:W-:Y:S04]  /*6cc0*/  @!UP0 USEL UR6, UR37, UR6, !UP1 ;  /* 0x0000000625068287 */ /* 0x000fe8000c800000 */
[----:B------:R-:W-:Y:S02]  /*6cd0*/  @!UP0 UIADD3 UR4, UPT, UPT, -UR7, UR6, URZ ;  /* 0x0000000607048290 */ /* 0x000fe4000fffe1ff */
[----:B------:R-:W-:Y:S02]  /*6ce0*/  @!UP0 UIADD3 UR6, UPT, UPT, UR7, -UR6, URZ ;  /* 0x8000000607068290 */ /* 0x000fe4000fffe0ff */
[----:B------:R-:W-:Y:S02]  /*6cf0*/  @!UP0 UIMAD UR38, UR4, UR5, UR38 ;  /* 0x00000005042682a4 */ /* 0x000fe4000f8e0226 */
[----:B------:R-:W-:Y:S02]  /*6d00*/  @!UP0 UIMAD UR37, UR6, UR14, UR37 ;  /* 0x0000000e062582a4 */ /* 0x000fe4000f8e0225 */
[----:B------:R-:W-:Y:S09]  /*6d10*/  ULOP3.LUT UP0, URZ, UR63, 0x1b0, URZ, 0xc0, !UPT ;  /* 0x000001b03fff7892 */ /* 0x000ff2000f80c0ff */
[----:B------:R-:W-:Y:S05]  /*6d20*/  BRA.U !UP0, `(.L_x_128) ;  /* 0x0000000108407547 */ /* 0x000fea000b800000 */
[----:B------:R-:W2:Y:S01]  /*6d30*/  LDCU.64 UR8, c[0x4][0x80] ;  /* 0x01001000ff0877ac */ /* 0x000ea20008000a00 */
[----:B------:R-:W-:Y:S01]  /*6d40*/  MOV R3, 0x0 ;  /* 0x0000000000037802 */ /* 0x000fe20000000f00 */
[----:B------:R-:W-:Y:S02]  /*6d50*/  HFMA2 R12, -RZ, RZ, 0, 5.9604644775390625e-08 ;  /* 0x00000001ff0c7431 */ /* 0x000fe400000001ff */
[----:B------:R-:W-:Y:S02]  /*6d60*/  IMAD.MOV.U32 R8, RZ, RZ, 0x70 ;  /* 0x00000070ff087424 */ /* 0x000fe400078e00ff */
[----:B------:R-:W-:Y:S01]  /*6d70*/  IMAD.MOV.U32 R13, RZ, RZ, RZ ;  /* 0x000000ffff0d7224 */ /* 0x000fe200078e00ff */
[----:B------:R-:W3:Y:S01]  /*6d80*/  LDCU.64 UR6, c[0x4][0x88] ;  /* 0x01001100ff0677ac */ /* 0x000ee20008000a00 */
[----:B------:R-:W4:Y:S01]  /*6d90*/  LDC.64 R2, c[0x4][R3] ;  /* 0x0100000003027b82 */ /* 0x000f220000000a00 */
[----:B------:R-:W1:Y:S01]  /*6da0*/  LDCU.64 UR4, c[0x4][0x8] ;  /* 0x01000100ff0477ac */ /* 0x000e620008000a00 */
[----:B--2---:R-:W-:Y:S01]  /*6db0*/  MOV R5, UR9 ;  /* 0x0000000900057c02 */ /* 0x004fe20008000f00 */
[----:B------:R-:W-:Y:S01]  /*6dc0*/  IMAD.U32 R4, RZ, RZ, UR8 ;  /* 0x00000008ff047e24 */ /* 0x000fe2000f8e00ff */
[----:B---3--:R-:W-:Y:S01]  /*6dd0*/  MOV R7, UR7 ;  /* 0x0000000700077c02 */ /* 0x008fe20008000f00 */
[----:B------:R-:W-:Y:S01]  /*6de0*/  IMAD.U32 R6, RZ, RZ, UR6 ;  /* 0x00000006ff067e24 */ /* 0x000fe2000f8e00ff */
[----:B-1----:R-:W-:Y:S01]  /*6df0*/  MOV R11, UR5 ;  /* 0x00000005000b7c02 */ /* 0x002fe20008000f00 */
[----:B------:R-:W-:Y:S02]  /*6e00*/  IMAD.U32 R10, RZ, RZ, UR4 ;  /* 0x00000004ff0a7e24 */ /* 0x000fe4000f8e00ff */
[----:B------:R-:W-:Y:S07]  /*6e10*/  LEPC R20, `(.L_x_128) ;  /* 0x000000001014794e */ /* 0x000fee0000000000 */
[----:B----45:R-:W-:Y:S05]  /*6e20*/  CALL.ABS.NOINC R2 ;  /* 0x0000000002007343 */ /* 0x030fea0003c00000 */
.L_x_128:
[----:B------:R-:W-:Y:S01]  /*6e30*/  LOP3.LUT P0, RZ, R177, 0x1b0, RZ, 0xc0, !PT ;  /* 0x000001b0b1ff7812 */ /* 0x000fe2000780c0ff */
[----:B------:R-:W-:Y:S11]  /*6e40*/  BSSY.RECONVERGENT B6, `(.L_x_129) ;  /* 0x0000013000067945 */ /* 0x000ff60003800200 */
[----:B------:R-:W-:Y:S01]  /*6e50*/  @!UPT UIADD3 URZ, UPT, UPT, URZ, URZ, URZ ;  /* 0x000000fffffff290 */ /* 0x000fe2000fffe0ff */
[----:B------:R-:W-:Y:S05]  /*6e60*/  @!P0 BRA `(.L_x_130) ;  /* 0x0000000000408947 */ /* 0x000fea0003800000 */
        /* <DEDUP_REMOVED lines=16> */
.L_x_130:
[----:B------:R-:W-:Y:S05]  /*6f70*/  BSYNC.RECONVERGENT B6 ;  /* 0x0000000000067941 */ /* 0x000fea0003800200 */
.L_x_129:
[----:B------:R-:W-:Y:S01]  /*6f80*/  R2UR UR4, R160 ;  /* 0x00000000a00472ca */ /* 0x000fe200000e0000 */
[----:B------:R-:W-:Y:S01]  /*6f90*/  UISETP.NE.U32.AND UP0, UPT, UR60, URZ, UPT ;  /* 0x000000ff3c00728c */ /* 0x000fe2000bf05070 */
[----:B------:R-:W-:Y:S02]  /*6fa0*/  ISETP.NE.U32.AND P4, PT, R156, RZ, PT ;  /* 0x000000ff9c00720c */ /* 0x000fe40003f85070 */
[----:B------:R-:W-:Y:S01]  /*6fb0*/  ISETP.NE.U32.AND P2, PT, RZ, UR46, PT ;  /* 0x0000002eff007c0c */ /* 0x000fe2000bf45070 */
[----:B------:R-:W-:Y:S01]  /*6fc0*/  UISETP.NE.AND.EX UP1, UPT, UR61, URZ, UPT, UP0 ;  /* 0x000000ff3d00728c */ /* 0x000fe2000bf25300 */
[----:B------:R-:W-:Y:S01]  /*6fd0*/  ISETP.NE.AND.EX P4, PT, R157, RZ, PT, P4 ;  /* 0x000000ff9d00720c */ /* 0x000fe20003f85340 */
[----:B------:R-:W-:Y:S01]  /*6fe0*/  UPLOP3.LUT UP0, UPT, UPT, UPT, UPT, 0x40, 0x4 ;  /* 0x000000000004789c */ /* 0x000fe20003f0e870 */
[----:B------:R-:W-:Y:S05]  /*6ff0*/  ISETP.NE.AND.EX P2, PT, RZ, UR47, PT, P2 ;  /* 0x0000002fff007c0c */ /* 0x000fea000bf45320 */
[----:B------:R-:W-:Y:S06]  /*7000*/  UISETP.NE.AND UP2, UPT, UR4, URZ, UPT ;  /* 0x000000ff0400728c */ /* 0x000fec000bf45270 */
[----:B------:R-:W-:Y:S05]  /*7010*/  PLOP3.LUT P1, PT, PT, PT, UP2, 0x80, 0x8 ;  /* 0x000000000008781c */ /* 0x000fea0003f2f028 */
[----:B------:R-:W-:Y:S06]  /*7020*/  @UP2 UPLOP3.LUT UP0, UPT, UPT, UPT, UP1, 0x80, 0x8 ;  /* 0x000000000008289c */ /* 0x000fec0003f0f010 */
[----:B------:R-:W-:Y:S01]  /*7030*/  PLOP3.LUT P0, PT, PT, PT, UP0, 0x80, 0x8 ;  /* 0x000000000008781c */ /* 0x000fe20003f0f008 */
[----:B------:R-:W-:Y:S01]  /*7040*/  @!UPT UIADD3 URZ, UPT, UPT, URZ, URZ, URZ ;  /* 0x000000fffffff290 */ /* 0x000fe2000fffe0ff */
[----:B------:R-:W-:Y:S11]  /*7050*/  BRA.U !UP1, `(.L_x_131) ;  /* 0x00000001093c7547 */ /* 0x000ff6000b800000 */
[----:B------:R-:W-:Y:S01]  /*7060*/  UISETP.NE.U32.AND UP0, UPT, UR46, URZ, UPT ;  /* 0x000000ff2e00728c */ /* 0x000fe2000bf05070 */
[----:B-1----:R-:W-:Y:S01]  /*7070*/  HFMA2 R0, -RZ, RZ, 0, 5.9604644775390625e-08 ;  /* 0x00000001ff007431 */ /* 0x002fe200000001ff */
[----:B------:R-:W1:Y:S01]  /*7080*/  LDCU.64 UR8, c[0x0][0x358] ;  /* 0x00006b00ff0877ac */ /* 0x000e620008000a00 */
[----:B------:R-:W-:Y:S01]  /*7090*/  IMAD.MOV.U32 R158, RZ, RZ, 0x1 ;  /* 0x00000001ff9e7424 */ /* 0x000fe200078e00ff */
[----:B------:R-:W-:Y:S06]  /*70a0*/  UISETP.NE.AND.EX UP0, UPT, UR47, URZ, UPT, UP0 ;  /* 0x000000ff2f00728c */ /* 0x000fec000bf05300 */
[----:B------:R-:W-:Y:S05]  /*70b0*/  PLOP3.LUT P3, PT, PT, PT, UP0, 0x80, 0x8 ;  /* 0x000000000008781c */ /* 0x000fea0003f6f008 */
[----:B------:R-:W2:Y:S01]  /*70c0*/  @UP0 LDCU.64 UR4, c[0x0][0x888] ;  /* 0x00011100ff0407ac */ /* 0x000ea20008000a00 */
[----:B------:R-:W-:Y:S07]  /*70d0*/  @UP0 UIMAD UR6, UR36, UR60, URZ ;  /* 0x0000003c240602a4 */ /* 0x000fee000f8e02ff */
[----:B------:R-:W-:Y:S01]  /*70e0*/  @!P3 PRMT R158, R0, 0x7610, R158 ;  /* 0x00007610009eb816 */ /* 0x000fe2000000009e */
[----:B--2---:R-:W-:Y:S06]  /*70f0*/  @UP0 UIMAD.WIDE UR4, UR6, 0x4, UR4 ;  /* 0x00000004060408a5 */ /* 0x004fec000f8e0204 */
[----:B------:R-:W-:Y:S01]  /*7100*/  IMAD.U32 R2, RZ, RZ, UR4 ;  /* 0x00000004ff027e24 */ /* 0x000fe2000f8e00ff */
[----:B------:R-:W-:Y:S04]  /*7110*/  MOV R3, UR5 ;  /* 0x0000000500037c02 */ /* 0x000fe80008000f00 */
[----:B------:R-:W2:Y:S01]  /*7120*/  @!UP0 LDCU UR4, c[0x0][0x880] ;  /* 0x00011000ff0487ac */ /* 0x000ea20008000800 */
[----:B-1---5:R3:W5:Y:S02]  /*7130*/  @P3 LDG.E R73, desc[UR8][R2.64] ;  /* 0x0000000802493981 */ /* 0x022764000c1e1900 */
[----:B--23--:R-:W-:Y:S02]  /*7140*/  @!P3 IMAD.U32 R73, RZ, RZ, UR4 ;  /* 0x00000004ff49be24 */ /* 0x00cfe4000f8e00ff */
.L_x_131:
[----:B------:R-:W-:Y:S05]  /*7150*/  @!P4 BRA `(.L_x_132) ;  /* 0x000000000024c947 */ /* 0x000fea0003800000 */
[----:B------:R-:W-:Y:S01]  /*7160*/  ISETP.NE.U32.AND P3, PT, R138, RZ, PT ;  /* 0x000000ff8a00720c */ /* 0x000fe20003f65070 */
[----:B------:R-:W2:Y:S03]  /*7170*/  LDCU.64 UR4, c[0x0][0x358] ;  /* 0x00006b00ff0477ac */ /* 0x000ea60008000a00 */
[----:B------:R-:W-:Y:S11]  /*7180*/  ISETP.NE.AND.EX P3, PT, R139, RZ, PT, P3 ;  /* 0x000000ff8b00720c */ /* 0x000ff60003f65330 */
[----:B------:R-:W-:Y:S02]  /*7190*/  @!UPT UIADD3 URZ, UPT, UPT, URZ, URZ, URZ ;  /* 0x000000fffffff290 */ /* 0x000fe4000fffe0ff */
[----:B------:R-:W3:Y:S01]  /*71a0*/  @P3 LDC.64 R2, c[0x0][0x8a8] ;  /* 0x00022a00ff023b82 */ /* 0x000ee20000000a00 */
[----:B-1----:R-:W-:Y:S04]  /*71b0*/  @P3 IMAD R0, R156, UR36, RZ ;  /* 0x000000249c003c24 */ /* 0x002fe8000f8e02ff */
[----:B---3--:R-:W-:Y:S05]  /*71c0*/  @P3 IMAD.WIDE R2, R0, 0x4, R2 ;  /* 0x0000000400023825 */ /* 0x008fea00078e0202 */
[----:B--2--5:R2:W5:Y:S02]  /*71d0*/  @P3 LDG.E R70, desc[UR4][R2.64] ;  /* 0x0000000402463981 */ /* 0x024564000c1e1900 */
[----:B--2---:R-:W3:Y:S02]  /*71e0*/  @!P3 LDC R70, c[0x0][0x8a0] ;  /* 0x00022800ff46bb82 */ /* 0x004ee40000000800 */
.L_x_132:
[----:B-----5:R-:W-:Y:S01]  /*71f0*/  FSETP.NEU.AND P4, PT, R73, RZ, PT ;  /* 0x000000ff4900720b */ /* 0x020fe20003f8d000 */
[----:B------:R-:W-:Y:S01]  /*7200*/  BSSY B1, `(.L_x_133) ;  /* 0x0000047000017945 */ /* 0x000fe20003800000 */
[----:B------:R-:W-:Y:S01]  /*7210*/  SEL R5, RZ, 0xffffffff, P2 ;  /* 0xffffffffff057807 */ /* 0x000fe20001000000 */
[----:B------:R-:W-:Y:S01]  /*7220*/  IMAD.MOV.U32 R186, RZ, RZ, 0x1 ;  /* 0x00000001ffba7424 */ /* 0x000fe200078e00ff */
[----:B------:R-:W-:Y:S01]  /*7230*/  LOP3.LUT P3, RZ, R158, 0xff, RZ, 0xc0, !PT ;  /* 0x000000ff9eff7812 */ /* 0x000fe2000786c0ff */
[----:B------:R-:W-:Y:S01]  /*7240*/  IMAD R71, R68, 0x80, R69 ;  /* 0x0000008044477824 */ /* 0x000fe200078e0245 */
[----:B-1----:R-:W-:Y:S02]  /*7250*/  @P1 SEL R0, RZ, 0xffffffff, P4 ;  /* 0xffffffffff001807 */ /* 0x002fe40002000000 */
[----:B------:R-:W-:Y:S02]  /*7260*/  CS2R R154, SRZ ;  /* 0x00000000009a7805 */ /* 0x000fe4000001ff00 */
[----:B------:R-:W-:Y:S02]  /*7270*/  LEA R3, R166, UR44, 0x3 ;  /* 0x0000002ca6037c11 */ /* 0x000fe4000f8e18ff */
[----:B------:R-:W-:Y:S02]  /*7280*/  CS2R R152, SRZ ;  /* 0x0000000000987805 */ /* 0x000fe4000001ff00 */
[----:B------:R-:W-:Y:S02]  /*7290*/  @P0 SEL R0, R5, R0, !P3 ;  /* 0x0000000005000207 */ /* 0x000fe40005800000 */
[----:B------:R-:W-:Y:S02]  /*72a0*/  CS2R R150, SRZ ;  /* 0x0000000000967805 */ /* 0x000fe4000001ff00 */
[----:B------:R-:W-:Y:S02]  /*72b0*/  LEA R161, R68, UR44, 0x3 ;  /* 0x0000002c44a17c11 */ /* 0x000fe4000f8e18ff */
[----:B------:R-:W-:Y:S02]  /*72c0*/  CS2R R148, SRZ ;  /* 0x0000000000947805 */ /* 0x000fe4000001ff00 */
[----:B------:R-:W-:Y:S02]  /*72d0*/  @P1 LOP3.LUT R0, R0, 0x1, RZ, 0xc0, !PT ;  /* 0x0000000100001812 */ /* 0x000fe400078ec0ff */
[----:B------:R-:W-:Y:S02]  /*72e0*/  CS2R R146, SRZ ;  /* 0x0000000000927805 */ /* 0x000fe4000001ff00 */
[----:B------:R-:W-:Y:S02]  /*72f0*/  SHF.L.U32 R4, R168, 0x1f, RZ ;  /* 0x0000001fa8047819 */ /* 0x000fe400000006ff */
[----:B------:R-:W-:Y:S02]  /*7300*/  CS2R R144, SRZ ;  /* 0x0000000000907805 */ /* 0x000fe4000001ff00 */
[----:B------:R-:W-:Y:S02]  /*7310*/  ISETP.NE.U32.OR P6, PT, R0, 0x1, !P1 ;  /* 0x000000010000780c */ /* 0x000fe40004fc5470 */
[----:B------:R-:W-:Y:S02]  /*7320*/  CS2R R142, SRZ ;  /* 0x00000000008e7805 */ /* 0x000fe4000001ff00 */
[----:B------:R-:W-:Y:S02]  /*7330*/  PLOP3.LUT P2, PT, PT, PT, UP1, 0x80, 0x8 ;  /* 0x000000000008781c */ /* 0x000fe40003f4f018 */
[----:B------:R-:W-:Y:S02]  /*7340*/  CS2R R140, SRZ ;  /* 0x00000000008c7805 */ /* 0x000fe4000001ff00 */
[----:B------:R-:W-:Y:S02]  /*7350*/  SEL R0, RZ, 0xffffffff, P4 ;  /* 0xffffffffff007807 */ /* 0x000fe40002000000 */
[----:B------:R-:W-:Y:S03]  /*7360*/  P2R R172, PR, RZ, 0x40 ;  /* 0x00000040ffac7803 */ /* 0x000fe60000000000 */
[----:B------:R-:W-:Y:S04]  /*7370*/  @P6 SHF.L.U32 R2, R165, 0x1f, RZ ;  /* 0x0000001fa5026819 */ /* 0x000fe800000006ff */
[----:B------:R-:W-:Y:S01]  /*7380*/  @P2 SEL R0, R5, R0, !P3 ;  /* 0x0000000005002207 */ /* 0x000fe20005800000 */
[----:B------:R-:W1:Y:S03]  /*7390*/  @P6 SYNCS.PHASECHK.TRANS64.TRYWAIT P1, [R3+URZ+0x200], R2 ;  /* 0x00020002030065a7 */ /* 0x000e6600080211ff */
[----:B------:R-:W-:Y:S04]  /*73a0*/  LOP3.LUT R0, R0, 0x1, RZ, 0xc0, !PT ;  /* 0x0000000100007812 */ /* 0x000fe800078ec0ff */
[----:B------:R-:W-:Y:S04]  /*73b0*/  ISETP.NE.U32.AND P5, PT, R0, 0x1, PT ;  /* 0x000000010000780c */ /* 0x000fe80003fa5070 */
[----:B------:R-:W-:Y:S01]  /*73c0*/  P2R R187, PR, RZ, 0x20 ;  /* 0x00000020ffbb7803 */ /* 0x000fe20000000000 */
[----:B------:R2:W4:Y:S01]  /*73d0*/  SYNCS.PHASECHK.TRANS64.TRYWAIT P0, [R161+URZ+0x250], R4 ;  /* 0x00025004a10075a7 */ /* 0x00052200080011ff */
[----:B-1----:R-:W-:Y:S01]  /*73e0*/  @P6 SEL R186, RZ, 0x1, !P1 ;  /* 0x00000001ffba6807 */ /* 0x002fe20004800000 */
[----:B--2---:R-:W-:Y:S06]  /*73f0*/  @!P6 BRA `(.L_x_134) ;  /* 0x00000000009ce947 */ /* 0x004fec0003800000 */
[----:B------:R-:W-:Y:S01]  /*7400*/  @P5 IMAD R7, R166, 0x2000, R171 ;  /* 0x00002000a6075824 */ /* 0x000fe200078e02ab */
[----:B------:R-:W1:Y:S01]  /*7410*/  S2R R0, SR_CgaCtaId ;  /* 0x0000000000007919 */ /* 0x000e620000008800 */
[----:B------:R-:W-:Y:S01]  /*7420*/  ISETP.NE.AND P1, PT, R186, RZ, PT ;  /* 0x000000ffba00720c */ /* 0x000fe20003f25270 */
[----:B------:R-:W-:Y:S01]  /*7430*/  BSSY B0, `(.L_x_135) ;  /* 0x0000010000007945 */ /* 0x000fe20003800000 */
[--C-:B------:R-:W-:Y:S01]  /*7440*/  @P5 IMAD R8, R176, -0x10, R7.reuse ;  /* 0xfffffff0b0085824 */ /* 0x100fe200078e0207 */
[----:B------:R-:W-:Y:S01]  /*7450*/  CS2R R142, SRZ ;  /* 0x00000000008e7805 */ /* 0x000fe2000001ff00 */
[----:B------:R-:W-:Y:S01]  /*7460*/  @P5 IMAD R6, R170, -0x10, R7 ;  /* 0xfffffff0aa065824 */ /* 0x000fe200078e0207 */
[----:B------:R-:W-:Y:S01]  /*7470*/  CS2R R140, SRZ ;  /* 0x00000000008c7805 */ /* 0x000fe2000001ff00 */
[----:B------:R-:W-:Y:S01]  /*7480*/  @P5 IMAD R5, R169, 0x10, R8 ;  /* 0x00000010a9055824 */ /* 0x000fe200078e0208 */
[----:B------:R-:W-:Y:S02]  /*7490*/  CS2R R150, SRZ ;  /* 0x0000000000967805 */ /* 0x000fe4000001ff00 */
[----:B------:R-:W-:Y:S02]  /*74a0*/  CS2R R148, SRZ ;  /* 0x0000000000947805 */ /* 0x000fe4000001ff00 */
[----:B------:R-:W-:Y:S02]  /*74b0*/  CS2R R146, SRZ ;  /* 0x0000000000927805 */ /* 0x000fe4000001ff00 */
[----:B------:R-:W-:Y:S02]  /*74c0*/  CS2R R144, SRZ ;  /* 0x0000000000907805 */ /* 0x000fe4000001ff00 */
[----:B------:R-:W-:Y:S02]  /*74d0*/  CS2R R154, SRZ ;  /* 0x00000000009a7805 */ /* 0x000fe4000001ff00 */
[----:B------:R-:W-:Y:S01]  /*74e0*/  CS2R R152, SRZ ;  /* 0x0000000000987805 */ /* 0x000fe2000001ff00 */
[----:B------:R-:W-:Y:S06]  /*74f0*/  @P1 BRA `(.L_x_136) ;  /* 0x00000000000c1947 */ /* 0x000fec0003800000 */
[----:B------:R-:W-:Y:S04]  /*7500*/  SHF.L.U32 R2, R165, 0x1f, RZ ;  /* 0x0000001fa5027819 */ /* 0x000fe800000006ff */
[----:B------:R-:W2:Y:S02]  /*7510*/  SYNCS.PHASECHK.TRANS64.TRYWAIT P1, [R3+URZ+0x200], R2 ;  /* 0x00020002030075a7 */ /* 0x000ea400080211ff */
[----:B--2---:R-:W-:Y:S05]  /*7520*/  @!P1 BRA `(.L_x_137) ;  /* 0x0000004000109947 */ /* 0x004fea0003800000 */
.L_x_136:
[----:B------:R-:W-:Y:S05]  /*7530*/  BSYNC B0 ;  /* 0x0000000000007941 */ /* 0x000fea0003800000 */
.L_x_135:
[----:B------:R-:W-:Y:S01]  /*7540*/  ISETP.NE.AND P1, PT, R187, RZ, PT ;  /* 0x000000ffbb00720c */ /* 0x000fe20003f25270 */
[----:B--2---:R-:W-:Y:S02]  /*7550*/  VIADD R3, R3, 0x210 ;  /* 0x0000021003037836 */ /* 0x004fe40000000000 */
[----:B------:R-:W-:Y:S03]  /*7560*/  VIADD R166, R166, 0x1 ;  /* 0x00000001a6a67836 */ /* 0x000fe60000000000 */
[----:B-1----:R-:W-:Y:S07]  /*7570*/  PRMT R0, R0, 0x654, R3 ;  /* 0x0000065400007816 */ /* 0x002fee0000000003 */
[----:B------:R1:W2:Y:S04]  /*7580*/  @P1 LDS.128 R140, [R7] ;  /* 0x00000000078c1984 */ /* 0x0002a80000000c00 */
[----:B------:R1:W1:Y:S04]  /*7590*/  @P1 LDS.128 R148, [R6+0x20] ;  /* 0x0000200006941984 */ /* 0x0002680000000c00 */
[----:B------:R1:W1:Y:S04]  /*75a0*/  @P1 LDS.128 R144, [R8+0x10] ;  /* 0x0000100008901984 */ /* 0x0002680000000c00 */
[----:B------:R1:W1:Y:S01]  /*75b0*/  @P1 LDS.128 R152, [R5+0x10] ;  /* 0x0000100005981984 */ /* 0x0002620000000c00 */
[C---:B------:R-:W-:Y:S01]  /*75c0*/  ISETP.NE.AND P1, PT, R166.reuse, 0x2, PT ;  /* 0x00000002a600780c */ /* 0x040fe20003f25270 */
[----:B------:R-:W-:Y:S01]  /*75d0*/  @!PT LDS RZ, [RZ] ;  /* 0x00000000fffff984 */ /* 0x000fe20000000800 */
[----:B------:R-:W-:Y:S01]  /*75e0*/  @!PT LDS RZ, [RZ] ;  /* 0x00000000fffff984 */ /* 0x000fe20000000800 */
[----:B------:R-:W-:Y:S01]  /*75f0*/  @!PT LDS RZ, [RZ] ;  /* 0x00000000fffff984 */ /* 0x000fe20000000800 */
[----:B------:R-:W-:Y:S01]  /*7600*/  @!PT LDS RZ, [RZ] ;  /* 0x00000000fffff984 */ /* 0x000fe20000000800 */
[----:B------:R5:W-:Y:S06]  /*7610*/  MEMBAR.ALL.CTA ;  /* 0x0000000000007992 */ /* 0x000bec0000008000 */
[----:B-----5:R-:W5:Y:S01]  /*7620*/  FENCE.VIEW.ASYNC.S ;  /* 0x00000000000073c6 */ /* 0x020f620000000000 */
[----:B------:R-:W-:Y:S01]  /*7630*/  SEL R166, R166, RZ, P1 ;  /* 0x000000ffa6a67207 */ /* 0x000fe20000800000 */
[----:B-----5:R5:W-:Y:S02]  /*7640*/  SYNCS.ARRIVE.TRANS64.RED.A1T0 RZ, [R0+URZ], RZ ;  /* 0x000000ff00ff79a7 */ /* 0x020be400081004ff */
[----:B-----5:R-:W-:Y:S04]  /*7650*/  SEL R0, RZ, 0x1, P1 ;  /* 0x00000001ff007807 */ /* 0x020fe80000800000 */
[----:B--2---:R-:W-:Y:S02]  /*7660*/  LOP3.LUT R165, R165, R0, RZ, 0x3c, !PT ;  /* 0x00000000a5a57212 */ /* 0x004fe400078e3cff */
.L_x_134:
[----:B------:R-:W-:Y:S05]  /*7670*/  BSYNC B1 ;  /* 0x0000000000017941 */ /* 0x000fea0003800000 */
.L_x_133:
[----:B------:R-:W-:Y:S04]  /*7680*/  SHF.R.U32.HI R0, RZ, 0x15, R71 ;  /* 0x00000015ff007819 */ /* 0x000fe80000011647 */
[----:B------:R-:W-:Y:S01]  /*7690*/  LOP3.LUT P1, RZ, R0, 0x3, R159, 0x48, !PT ;  /* 0x0000000300ff7812 */ /* 0x000fe2000782489f */
[----:B------:R-:W-:Y:S01]  /*76a0*/  @!UPT UIADD3 URZ, UPT, UPT, URZ, URZ, URZ ;  /* 0x000000fffffff290 */ /* 0x000fe2000fffe0ff */
[----:B----4-:R-:W-:Y:S11]  /*76b0*/  @P0 BRA `(.L_x_138) ;  /* 0x0000000000080947 */ /* 0x010ff60003800000 */
[----:B------:R-:W2:Y:S02]  /*76c0*/  SYNCS.PHASECHK.TRANS64.TRYWAIT P0, [R161+URZ+0x250], R4 ;  /* 0x00025004a10075a7 */ /* 0x000ea400080011ff */
[----:B--2---:R-:W-:Y:S05]  /*76d0*/  @!P0 BRA `(.L_x_139) ;  /* 0x0000003c00b88947 */ /* 0x004fea0003800000 */
.L_x_138:
[----:B------:R-:W-:Y:S04]  /*76e0*/  BSSY.RECONVERGENT B6, `(.L_x_140) ;  /* 0x0000012000067945 */ /* 0x000fe80003800200 */
[----:B------:R-:W-:Y:S05]  /*76f0*/  @!P1 BRA `(.L_x_141) ;  /* 0x0000000000409947 */ /* 0x000fea0003800000 */
[----:B------:R-:W4:Y:S01]  /*7700*/  LDCU.64 UR8, c[0x4][0x70] ;  /* 0x01000e00ff0877ac */ /* 0x000f220008000a00 */
[----:B------:R-:W-:Y:S01]  /*7710*/  MOV R3, 0x0 ;  /* 0x0000000000037802 */ /* 0x000fe20000000f00 */
[----:B------:R-:W-:Y:S02]  /*7720*/  HFMA2 R12, -RZ, RZ, 0, 5.9604644775390625e-08 ;  /* 0x00000001ff0c7431 */ /* 0x000fe400000001ff */
[----:B-1----:R-:W-:Y:S02]  /*7730*/  IMAD.MOV.U32 R8, RZ, RZ, 0x192 ;  /* 0x00000192ff087424 */ /* 0x002fe400078e00ff */
[----:B------:R-:W-:Y:S01]  /*7740*/  IMAD.MOV.U32 R13, RZ, RZ, RZ ;  /* 0x000000ffff0d7224 */ /* 0x000fe200078e00ff */
[----:B------:R-:W1:Y:S01]  /*7750*/  LDCU.64 UR6, c[0x4][0x78] ;  /* 0x01000f00ff0677ac */ /* 0x000e620008000a00 */
[----:B------:R-:W3:Y:S01]  /*7760*/  LDC.64 R2, c[0x4][R3] ;  /* 0x0100000003027b82 */ /* 0x000ee20000000a00 */
[----:B------:R-:W5:Y:S01]  /*7770*/  LDCU.64 UR4, c[0x4][0x10] ;  /* 0x01000200ff0477ac */ /* 0x000f620008000a00 */
[----:B----4-:R-:W-:Y:S01]  /*7780*/  MOV R5, UR9 ;  /* 0x0000000900057c02 */ /* 0x010fe20008000f00 */
[----:B--2---:R-:W-:Y:S01]  /*7790*/  IMAD.U32 R4, RZ, RZ, UR8 ;  /* 0x00000008ff047e24 */ /* 0x004fe2000f8e00ff */
[----:B-1----:R-:W-:Y:S01]  /*77a0*/  MOV R7, UR7 ;  /* 0x0000000700077c02 */ /* 0x002fe20008000f00 */
[----:B------:R-:W-:Y:S01]  /*77b0*/  IMAD.U32 R6, RZ, RZ, UR6 ;  /* 0x00000006ff067e24 */ /* 0x000fe2000f8e00ff */
[----:B-----5:R-:W-:Y:S01]  /*77c0*/  MOV R11, UR5 ;  /* 0x00000005000b7c02 */ /* 0x020fe20008000f00 */
[----:B------:R-:W-:Y:S02]  /*77d0*/  IMAD.U32 R10, RZ, RZ, UR4 ;  /* 0x00000004ff0a7e24 */ /* 0x000fe4000f8e00ff */
[----:B------:R-:W-:Y:S07]  /*77e0*/  LEPC R20, `(.L_x_141) ;  /* 0x000000001014794e */ /* 0x000fee0000000000 */
[----:B---3--:R-:W-:Y:S05]  /*77f0*/  CALL.ABS.NOINC R2 ;  /* 0x0000000002007343 */ /* 0x008fea0003c00000 */
.L_x_141:
[----:B------:R-:W-:Y:S05]  /*7800*/  BSYNC.RECONVERGENT B6 ;  /* 0x0000000000067941 */ /* 0x000fea0003800200 */
.L_x_140:
[-C--:B------:R-:W-:Y:S01]  /*7810*/  F2FP.F16.E5M2.UNPACK_B R74, R140.reuse ;  /* 0x0000008cff4a723e */ /* 0x080fe200020004ff */
[----:B------:R-:W-:Y:S05]  /*7820*/  WARPSYNC.ALL ;  /* 0x0000000000007948 */ /* 0x000fea0003800000 */
[----:B------:R-:W-:Y:S01]  /*7830*/  R2UR UR4, R71 ;  /* 0x00000000470472ca */ /* 0x000fe200000e0000 */
[--C-:B------:R-:W-:Y:S01]  /*7840*/  HADD2.F32 R72, -RZ, R74.reuse.H0_H0 ;  /* 0x2000004aff487230 */ /* 0x100fe20000004100 */
[----:B------:R-:W-:Y:S01]  /*7850*/  F2FP.F16.E5M2.UNPACK_B R76, R140.H1 ;  /* 0x0000008cff4c723e */ /* 0x000fe200030004ff */
[----:B------:R-:W-:Y:S01]  /*7860*/  HADD2.F32 R75, -RZ, R74.H1_H1 ;  /* 0x3000004aff4b7230 */ /* 0x000fe20000004100 */
[-C--:B------:R-:W-:Y:S01]  /*7870*/  F2FP.F16.E5M2.UNPACK_B R78, R141.reuse ;  /* 0x0000008dff4e723e */ /* 0x080fe200020004ff */
[----:B------:R-:W-:Y:S01]  /*7880*/  BSSY.RECONVERGENT B0, `(.L_x_142) ;  /* 0x000011d000007945 */ /* 0x000fe20003800200 */
[----:B------:R-:W-:Y:S01]  /*7890*/  F2FP.F16.E5M2.UNPACK_B R80, R141.H1 ;  /* 0x0000008dff50723e */ /* 0x000fe200030004ff */
[----:B------:R-:W-:Y:S01]  /*78a0*/  HADD2.F32 R74, -RZ, R76.H0_H0 ;  /* 0x2000004cff4a7230 */ /* 0x000fe20000004100 */
[-C--:B------:R-:W-:Y:S01]  /*78b0*/  F2FP.F16.E5M2.UNPACK_B R82, R142.reuse ;  /* 0x0000008eff52723e */ /* 0x080fe200020004ff */
[--C-:B------:R-:W-:Y:S01]  /*78c0*/  HADD2.F32 R77, -RZ, R78.reuse.H0_H0 ;  /* 0x2000004eff4d7230 */ /* 0x100fe20000004100 */
[----:B------:R-:W-:Y:S01]  /*78d0*/  F2FP.F16.E5M2.UNPACK_B R84, R142.H1 ;  /* 0x0000008eff54723e */ /* 0x000fe200030004ff */
[----:B------:R-:W-:Y:S01]  /*78e0*/  HADD2.F32 R78, -RZ, R78.H1_H1 ;  /* 0x3000004eff4e7230 */ /* 0x000fe20000004100 */
[-C--:B------:R-:W-:Y:S01]  /*78f0*/  F2FP.F16.E5M2.UNPACK_B R86, R143.reuse ;  /* 0x0000008fff56723e */ /* 0x080fe200020004ff */
[----:B-12---:R-:W3:Y:S01]  /*7900*/  LDTM.x64 R4, tmem[UR4] ;  /* 0x00000004000479ee */ /* 0x006ee20008340000 */
[----:B------:R-:W-:Y:S01]  /*7910*/  F2FP.F16.E5M2.UNPACK_B R88, R143.H1 ;  /* 0x0000008fff58723e */ /* 0x000fe200030004ff */
[----:B------:R-:W-:Y:S01]  /*7920*/  HADD2.F32 R76, -RZ, R76.H1_H1 ;  /* 0x3000004cff4c7230 */ /* 0x000fe20000004100 */
[-C--:B------:R-:W-:Y:S01]  /*7930*/  F2FP.F16.E5M2.UNPACK_B R90, R144.reuse ;  /* 0x00000090ff5a723e */ /* 0x080fe200020004ff */
[----:B------:R-:W-:Y:S01]  /*7940*/  HADD2.F32 R79, -RZ, R80.H0_H0 ;  /* 0x20000050ff4f7230 */ /* 0x000fe20000004100 */
[----:B------:R-:W-:Y:S01]  /*7950*/  F2FP.F16.E5M2.UNPACK_B R92, R144.H1 ;  /* 0x00000090ff5c723e */ /* 0x000fe200030004ff */
[--C-:B------:R-:W-:Y:S01]  /*7960*/  HADD2.F32 R81, -RZ, R82.reuse.H0_H0 ;  /* 0x20000052ff517230 */ /* 0x100fe20000004100 */
[----:B------:R-:W-:Y:S01]  /*7970*/  ISETP.NE.AND P6, PT, R172, RZ, PT ;  /* 0x000000ffac00720c */ /* 0x000fe20003fc5270 */
[----:B------:R-:W-:Y:S01]  /*7980*/  HADD2.F32 R82, -RZ, R82.H1_H1 ;  /* 0x30000052ff527230 */ /* 0x000fe20000004100 */
[----:B------:R-:W-:Y:S01]  /*7990*/  SHF.L.U32 R196, R164, 0x4, RZ ;  /* 0x00000004a4c47819 */ /* 0x000fe200000006ff */
[--C-:B------:R-:W-:Y:S01]  /*79a0*/  HADD2.F32 R85, -RZ, R86.reuse.H0_H0 ;  /* 0x20000056ff557230 */ /* 0x100fe20000004100 */
[----:B------:R-:W-:Y:S01]  /*79b0*/  SHF.L.U32 R200, R163, 0x4, RZ ;  /* 0x00000004a3c87819 */ /* 0x000fe200000006ff */
[----:B------:R-:W-:Y:S01]  /*79c0*/  HADD2.F32 R86, -RZ, R86.H1_H1 ;  /* 0x30000056ff567230 */ /* 0x000fe20000004100 */
[C---:B------:R-:W-:Y:S01]  /*79d0*/  IADD3 R179, PT, PT, R171.reuse, R196, RZ ;  /* 0x000000c4abb37210 */ /* 0x040fe20007ffe0ff */
[--C-:B------:R-:W-:Y:S01]  /*79e0*/  HADD2.F32 R89, -RZ, R90.reuse.H0_H0 ;  /* 0x2000005aff597230 */ /* 0x100fe20000004100 */
[----:B------:R-:W-:Y:S01]  /*79f0*/  IADD3 R185, PT, PT, R171, R200, RZ ;  /* 0x000000c8abb97210 */ /* 0x000fe20007ffe0ff */
[----:B------:R-:W-:Y:S01]  /*7a00*/  HADD2.F32 R90, -RZ, R90.H1_H1 ;  /* 0x3000005aff5a7230 */ /* 0x000fe20000004100 */
[----:B------:R-:W-:Y:S01]  /*7a10*/  SHF.L.U32 R198, R169, 0x4, RZ ;  /* 0x00000004a9c67819 */ /* 0x000fe200000006ff */
[----:B------:R-:W-:Y:S01]  /*7a20*/  HADD2.F32 R80, -RZ, R80.H1_H1 ;  /* 0x30000050ff507230 */ /* 0x000fe20000004100 */
[----:B------:R-:W-:Y:S01]  /*7a30*/  F2FP.F16.E5M2.UNPACK_B R94, R145 ;  /* 0x00000091ff5e723e */ /* 0x000fe200020004ff */
[--C-:B------:R-:W-:Y:S01]  /*7a40*/  HADD2.F32 R83, -RZ, R84.reuse.H0_H0 ;  /* 0x20000054ff537230 */ /* 0x100fe20000004100 */
[----:B------:R-:W-:Y:S01]  /*7a50*/  IADD3 R184, PT, PT, R198, R179, RZ ;  /* 0x000000b3c6b87210 */ /* 0x000fe20007ffe0ff */
[----:B------:R-:W-:Y:S01]  /*7a60*/  HADD2.F32 R84, -RZ, R84.H1_H1 ;  /* 0x30000054ff547230 */ /* 0x000fe20000004100 */
[----:B------:R-:W-:Y:S01]  /*7a70*/  F2FP.F16.E5M2.UNPACK_B R98, R146 ;  /* 0x00000092ff62723e */ /* 0x000fe200020004ff */
[C---:B---3--:R-:W-:Y:S01]  /*7a80*/  FMUL R0, R70.reuse, R4 ;  /* 0x0000000446007220 */ /* 0x048fe20000400000 */
[C---:B------:R-:W-:Y:S01]  /*7a90*/  FMUL R2, R70.reuse, R5 ;  /* 0x0000000546027220 */ /* 0x040fe20000400000 */
[C---:B------:R-:W-:Y:S01]  /*7aa0*/  FMUL R4, R70.reuse, R8 ;  /* 0x0000000846047220 */ /* 0x040fe20000400000 */
[C---:B------:R-:W-:Y:S01]  /*7ab0*/  FMUL R5, R70.reuse, R9 ;  /* 0x0000000946057220 */ /* 0x040fe20000400000 */
[C---:B------:R-:W-:Y:S01]  /*7ac0*/  FFMA R0, R73.reuse, R72, R0 ;  /* 0x0000004849007223 */ /* 0x040fe20000000000 */
[C---:B------:R-:W-:Y:S01]  /*7ad0*/  FFMA R2, R73.reuse, R75, R2 ;  /* 0x0000004b49027223 */ /* 0x040fe20000000002 */
[C---:B------:R-:W-:Y:S01]  /*7ae0*/  FMUL R8, R70.reuse, R12 ;  /* 0x0000000c46087220 */ /* 0x040fe20000400000 */
[C---:B------:R-:W-:Y:S01]  /*7af0*/  FMUL R9, R70.reuse, R13 ;  /* 0x0000000d46097220 */ /* 0x040fe20000400000 */
[C---:B------:R-:W-:Y:S01]  /*7b00*/  FMUL R12, R70.reuse, R16 ;  /* 0x00000010460c7220 */ /* 0x040fe20000400000 */
[C---:B------:R-:W-:Y:S01]  /*7b10*/  FMUL R13, R70.reuse, R17 ;  /* 0x00000011460d7220 */ /* 0x040fe20000400000 */
[C---:B------:R-:W-:Y:S01]  /*7b20*/  FMUL R16, R70.reuse, R20 ;  /* 0x0000001446107220 */ /* 0x040fe20000400000 */
[C---:B------:R-:W-:Y:S01]  /*7b30*/  FMUL R17, R70.reuse, R21 ;  /* 0x0000001546117220 */ /* 0x040fe20000400000 */
[--C-:B------:R-:W-:Y:S02]  /*7b40*/  HADD2.F32 R93, -RZ, R94.reuse.H0_H0 ;  /* 0x2000005eff5d7230 */ /* 0x100fe40000004100 */
[C---:B------:R-:W-:Y:S01]  /*7b50*/  FMUL R20, R70.reuse, R24 ;  /* 0x0000001846147220 */ /* 0x040fe20000400000 */
[----:B------:R-:W-:Y:S02]  /*7b60*/  HADD2.F32 R94, -RZ, R94.H1_H1 ;  /* 0x3000005eff5e7230 */ /* 0x000fe40000004100 */
[C---:B------:R-:W-:Y:S01]  /*7b70*/  FMUL R21, R70.reuse, R25 ;  /* 0x0000001946157220 */ /* 0x040fe20000400000 */
[--C-:B------:R-:W-:Y:S02]  /*7b80*/  HADD2.F32 R97, -RZ, R98.reuse.H0_H0 ;  /* 0x20000062ff617230 */ /* 0x100fe40000004100 */
[C---:B------:R-:W-:Y:S01]  /*7b90*/  FMUL R24, R70.reuse, R28 ;  /* 0x0000001c46187220 */ /* 0x040fe20000400000 */
[----:B------:R-:W-:Y:S02]  /*7ba0*/  HADD2.F32 R98, -RZ, R98.H1_H1 ;  /* 0x30000062ff627230 */ /* 0x000fe40000004100 */
[C---:B------:R-:W-:Y:S01]  /*7bb0*/  FMUL R25, R70.reuse, R29 ;  /* 0x0000001d46197220 */ /* 0x040fe20000400000 */
[C---:B------:R-:W-:Y:S01]  /*7bc0*/  FMUL R28, R70.reuse, R32 ;  /* 0x00000020461c7220 */ /* 0x040fe20000400000 */
[C---:B------:R-:W-:Y:S01]  /*7bd0*/  FMUL R29, R70.reuse, R33 ;  /* 0x00000021461d7220 */ /* 0x040fe20000400000 */
[C---:B------:R-:W-:Y:S01]  /*7be0*/  FMUL R32, R70.reuse, R36 ;  /* 0x0000002446207220 */ /* 0x040fe20000400000 */
[----:B------:R-:W-:Y:S01]  /*7bf0*/  F2FP.F16.E5M2.UNPACK_B R96, R145.H1 ;  /* 0x00000091ff60723e */ /* 0x000fe200030004ff */
[C---:B------:R-:W-:Y:S01]  /*7c00*/  FMUL R33, R70.reuse, R37 ;  /* 0x0000002546217220 */ /* 0x040fe20000400000 */
[C---:B------:R-:W-:Y:S01]  /*7c10*/  FMUL R36, R70.reuse, R40 ;  /* 0x0000002846247220 */ /* 0x040fe20000400000 */
[----:B------:R-:W-:Y:S01]  /*7c20*/  F2FP.F16.E5M2.UNPACK_B R100, R146.H1 ;  /* 0x00000092ff64723e */ /* 0x000fe200030004ff */
[C---:B------:R-:W-:Y:S01]  /*7c30*/  FMUL R37, R70.reuse, R41 ;  /* 0x0000002946257220 */ /* 0x040fe20000400000 */
[C---:B------:R-:W-:Y:S01]  /*7c40*/  FMUL R40, R70.reuse, R44 ;  /* 0x0000002c46287220 */ /* 0x040fe20000400000 */
[----:B------:R-:W-:Y:S01]  /*7c50*/  F2FP.F16.E5M2.UNPACK_B R102, R147 ;  /* 0x00000093ff66723e */ /* 0x000fe200020004ff */
[C---:B------:R-:W-:Y:S01]  /*7c60*/  FMUL R41, R70.reuse, R45 ;  /* 0x0000002d46297220 */ /* 0x040fe20000400000 */
[C---:B------:R-:W-:Y:S01]  /*7c70*/  FMUL R44, R70.reuse, R48 ;  /* 0x00000030462c7220 */ /* 0x040fe20000400000 */
[----:B------:R-:W-:Y:S01]  /*7c80*/  F2FP.F16.E5M2.UNPACK_B R104, R147.H1 ;  /* 0x00000093ff68723e */ /* 0x000fe200030004ff */
[C---:B------:R-:W-:Y:S01]  /*7c90*/  FMUL R45, R70.reuse, R49 ;  /* 0x00000031462d7220 */ /* 0x040fe20000400000 */
[--C-:B------:R-:W-:Y:S02]  /*7ca0*/  HADD2.F32 R101, -RZ, R102.reuse.H0_H0 ;  /* 0x20000066ff657230 */ /* 0x100fe40000004100 */
[C---:B------:R-:W-:Y:S01]  /*7cb0*/  FMUL R48, R70.reuse, R52 ;  /* 0x0000003446307220 */ /* 0x040fe20000400000 */
[----:B------:R-:W-:Y:S01]  /*7cc0*/  F2FP.F16.E5M2.UNPACK_B R106, R148 ;  /* 0x00000094ff6a723e */ /* 0x000fe200020004ff */
[----:B------:R-:W-:Y:S02]  /*7cd0*/  HADD2.F32 R102, -RZ, R102.H1_H1 ;  /* 0x30000066ff667230 */ /* 0x000fe40000004100 */
[C---:B------:R-:W-:Y:S01]  /*7ce0*/  FMUL R49, R70.reuse, R53 ;  /* 0x0000003546317220 */ /* 0x040fe20000400000 */
[C---:B------:R-:W-:Y:S01]  /*7cf0*/  FMUL R52, R70.reuse, R56 ;  /* 0x0000003846347220 */ /* 0x040fe20000400000 */
[----:B------:R-:W-:Y:S01]  /*7d00*/  F2FP.F16.E5M2.UNPACK_B R108, R148.H1 ;  /* 0x00000094ff6c723e */ /* 0x000fe200030004ff */
[--C-:B------:R-:W-:Y:S02]  /*7d10*/  HADD2.F32 R105, -RZ, R106.reuse.H0_H0 ;  /* 0x2000006aff697230 */ /* 0x100fe40000004100 */
[C---:B------:R-:W-:Y:S01]  /*7d20*/  FMUL R53, R70.reuse, R57 ;  /* 0x0000003946357220 */ /* 0x040fe20000400000 */
[----:B------:R-:W-:Y:S02]  /*7d30*/  HADD2.F32 R106, -RZ, R106.H1_H1 ;  /* 0x3000006aff6a7230 */ /* 0x000fe40000004100 */
        /* <DEDUP_REMOVED lines=11> */
[C---:B------:R-:W-:Y:S01]  /*7df0*/  FFMA R3, R73.reuse, R74, R3 ;  /* 0x0000004a49037223 */ /* 0x040fe20000000003 */
[----:B------:R-:W-:Y:S01]  /*7e00*/  F2FP.F16.E5M2.UNPACK_B R116, R150.H1 ;  /* 0x00000096ff74723e */ /* 0x000fe200030004ff */
[--C-:B------:R-:W-:Y:S02]  /*7e10*/  HADD2.F32 R113, -RZ, R114.reuse.H0_H0 ;  /* 0x20000072ff717230 */ /* 0x100fe40000004100 */
[C---:B------:R-:W-:Y:S01]  /*7e20*/  FFMA R7, R73.reuse, R76, R7 ;  /* 0x0000004c49077223 */ /* 0x040fe20000000007 */
[C---:B------:R-:W-:Y:S01]  /*7e30*/  FFMA R4, R73.reuse, R77, R4 ;  /* 0x0000004d49047223 */ /* 0x040fe20000000004 */
[----:B------:R-:W-:Y:S01]  /*7e40*/  F2FP.F16.E5M2.UNPACK_B R118, R151 ;  /* 0x00000097ff76723e */ /* 0x000fe200020004ff */
[----:B------:R-:W-:Y:S01]  /*7e50*/  FFMA R5, R73, R78, R5 ;  /* 0x0000004e49057223 */ /* 0x000fe20000000005 */
[----:B------:R-:W-:Y:S01]  /*7e60*/  HADD2.F32 R114, -RZ, R114.H1_H1 ;  /* 0x30000072ff727230 */ /* 0x000fe20000004100 */
[----:B------:R-:W-:Y:S01]  /*7e70*/  F2FP.SATFINITE.E5M2.F32.PACK_AB_MERGE_C R173, R7, R3, RZ ;  /* 0x0000000307ad723e */ /* 0x000fe200048060ff */
[C---:B------:R-:W-:Y:S01]  /*7e80*/  FMUL R6, R70.reuse, R10 ;  /* 0x0000000a46067220 */ /* 0x040fe20000400000 */
[--C-:B------:R-:W-:Y:S02]  /*7e90*/  HADD2.F32 R117, -RZ, R118.reuse.H0_H0 ;  /* 0x20000076ff757230 */ /* 0x100fe40000004100 */
[----:B------:R-:W-:Y:S01]  /*7ea0*/  FMUL R11, R70, R11 ;  /* 0x0000000b460b7220 */ /* 0x000fe20000400000 */
[----:B------:R-:W-:Y:S01]  /*7eb0*/  F2FP.SATFINITE.E5M2.F32.PACK_AB_MERGE_C R172, R2, R0, R173 ;  /* 0x0000000002ac723e */ /* 0x000fe200048060ad */
[C---:B------:R-:W-:Y:S01]  /*7ec0*/  FFMA R6, R73.reuse, R79, R6 ;  /* 0x0000004f49067223 */ /* 0x040fe20000000006 */
[----:B------:R-:W-:Y:S02]  /*7ed0*/  HADD2.F32 R118, -RZ, R118.H1_H1 ;  /* 0x30000076ff767230 */ /* 0x000fe40000004100 */
[C---:B------:R-:W-:Y:S01]  /*7ee0*/  FFMA R11, R73.reuse, R80, R11 ;  /* 0x00000050490b7223 */ /* 0x040fe2000000000b */
[C---:B------:R-:W-:Y:S01]  /*7ef0*/  FFMA R8, R73.reuse, R81, R8 ;  /* 0x0000005149087223 */ /* 0x040fe20000000008 */
[----:B------:R-:W-:Y:S01]  /*7f00*/  F2FP.F16.E5M2.UNPACK_B R120, R151.H1 ;  /* 0x00000097ff78723e */ /* 0x000fe200030004ff */
[----:B------:R-:W-:Y:S01]  /*7f10*/  FFMA R9, R73, R82, R9 ;  /* 0x0000005249097223 */ /* 0x000fe20000000009 */
[C---:B------:R-:W-:Y:S01]  /*7f20*/  FMUL R10, R70.reuse, R14 ;  /* 0x0000000e460a7220 */ /* 0x040fe20000400000 */
[----:B------:R-:W-:Y:S01]  /*7f30*/  F2FP.F16.E5M2.UNPACK_B R122, R152 ;  /* 0x00000098ff7a723e */ /* 0x000fe200020004ff */
[C---:B------:R-:W-:Y:S01]  /*7f40*/  FMUL R15, R70.reuse, R15 ;  /* 0x0000000f460f7220 */ /* 0x040fe20000400000 */
[----:B------:R-:W-:Y:S01]  /*7f50*/  HADD2.F32 R87, -RZ, R88.H0_H0 ;  /* 0x20000058ff577230 */ /* 0x000fe20000004100 */
[----:B------:R-:W-:Y:S01]  /*7f60*/  F2FP.SATFINITE.E5M2.F32.PACK_AB_MERGE_C R174, R11, R6, RZ ;  /* 0x000000060bae723e */ /* 0x000fe200048060ff */
[C---:B------:R-:W-:Y:S01]  /*7f70*/  FFMA R10, R73.reuse, R83, R10 ;  /* 0x00000053490a7223 */ /* 0x040fe2000000000a */
[C---:B------:R-:W-:Y:S01]  /*7f80*/  FFMA R15, R73.reuse, R84, R15 ;  /* 0x00000054490f7223 */ /* 0x040fe2000000000f */
[C---:B------:R-:W-:Y:S01]  /*7f90*/  FFMA R12, R73.reuse, R85, R12 ;  /* 0x00000055490c7223 */ /* 0x040fe2000000000c */
[----:B------:R-:W-:Y:S01]  /*7fa0*/  F2FP.F16.E5M2.UNPACK_B R124, R152.H1 ;  /* 0x00000098ff7c723e */ /* 0x000fe200030004ff */
[----:B------:R-:W-:Y:S01]  /*7fb0*/  FFMA R13, R73, R86, R13 ;  /* 0x00000056490d7223 */ /* 0x000fe2000000000d */
[----:B------:R-:W-:Y:S01]  /*7fc0*/  F2FP.SATFINITE.E5M2.F32.PACK_AB_MERGE_C R173, R5, R4, R174 ;  /* 0x0000000405ad723e */ /* 0x000fe200048060ae */
[--C-:B------:R-:W-:Y:S01]  /*7fd0*/  HADD2.F32 R121, -RZ, R122.reuse.H0_H0 ;  /* 0x2000007aff797230 */ /* 0x100fe20000004100 */
[----:B------:R-:W-:Y:S01]  /*7fe0*/  F2FP.SATFINITE.E5M2.F32.PACK_AB_MERGE_C R174, R15, R10, RZ ;  /* 0x0000000a0fae723e */ /* 0x000fe200048060ff */
[----:B------:R-:W-:Y:S02]  /*7ff0*/  HADD2.F32 R122, -RZ, R122.H1_H1 ;  /* 0x3000007aff7a7230 */ /* 0x000fe40000004100 */
[C---:B------:R-:W-:Y:S01]  /*8000*/  FMUL R14, R70.reuse, R18 ;  /* 0x00000012460e7220 */ /* 0x040fe20000400000 */
[----:B------:R-:W-:Y:S01]  /*8010*/  HADD2.F32 R88, -RZ, R88.H1_H1 ;  /* 0x30000058ff587230 */ /* 0x000fe20000004100 */
[----:B------:R-:W-:Y:S01]  /*8020*/  F2FP.SATFINITE.E5M2.F32.PACK_AB_MERGE_C R174, R9, R8, R174 ;  /* 0x0000000809ae723e */ /* 0x000fe200048060ae */
[C---:B------:R-:W-:Y:S01]  /*8030*/  FMUL R19, R70.reuse, R19 ;  /* 0x0000001346137220 */ /* 0x040fe20000400000 */
[--C-:B------:R-:W-:Y:S02]  /*8040*/  HADD2.F32 R91, -RZ, R92.reuse.H0_H0 ;  /* 0x2000005cff5b7230 */ /* 0x100fe40000004100 */
[C---:B------:R-:W-:Y:S01]  /*8050*/  FFMA R14, R73.reuse, R87, R14 ;  /* 0x00000057490e7223 */ /* 0x040fe2000000000e */
[----:B------:R-:W-:Y:S02]  /*8060*/  HADD2.F32 R92, -RZ, R92.H1_H1 ;  /* 0x3000005cff5c7230 */ /* 0x000fe40000004100 */
[C---:B------:R-:W-:Y:S01]  /*8070*/  FFMA R19, R73.reuse, R88, R19 ;  /* 0x0000005849137223 */ /* 0x040fe20000000013 */
[C---:B------:R-:W-:Y:S01]  /*8080*/  FFMA R16, R73.reuse, R89, R16 ;  /* 0x0000005949107223 */ /* 0x040fe20000000010 */
        /* <DEDUP_REMOVED lines=17> */
[----:B------:R1:W-:Y:S01]  /*81a0*/  STS.128 [R137+UR44+0x4400], R172 ;  /* 0x004400ac89007988 */ /* 0x0003e20008000c2c */
[----:B------:R-:W-:Y:S01]  /*81b0*/  F2FP.SATFINITE.E5M2.F32.PACK_AB_MERGE_C R180, R17, R16, R180 ;  /* 0x0000001011b4723e */ /* 0x000fe200048060b4 */
[C---:B------:R-:W-:Y:S01]  /*81c0*/  FFMA R22, R73.reuse, R95, R22 ;  /* 0x0000005f49167223 */ /* 0x040fe20000000016 */
[C---:B------:R-:W-:Y:S01]  /*81d0*/  FMUL R27, R70.reuse, R27 ;  /* 0x0000001b461b7220 */ /* 0x040fe20000400000 */
[--C-:B------:R-:W-:Y:S02]  /*81e0*/  HADD2.F32 R99, -RZ, R100.reuse.H0_H0 ;  /* 0x20000064ff637230 */ /* 0x100fe40000004100 */
[C---:B------:R-:W-:Y:S01]  /*81f0*/  FMUL R26, R70.reuse, R30 ;  /* 0x0000001e461a7220 */ /* 0x040fe20000400000 */
[----:B------:R-:W-:Y:S02]  /*8200*/  HADD2.F32 R100, -RZ, R100.H1_H1 ;  /* 0x30000064ff647230 */ /* 0x000fe40000004100 */
[C---:B------:R-:W-:Y:S01]  /*8210*/  FFMA R27, R73.reuse, R96, R27 ;  /* 0x00000060491b7223 */ /* 0x040fe2000000001b */
[C---:B------:R-:W-:Y:S01]  /*8220*/  FFMA R24, R73.reuse, R97, R24 ;  /* 0x0000006149187223 */ /* 0x040fe20000000018 */
[C---:B------:R-:W-:Y:S01]  /*8230*/  FFMA R25, R73.reuse, R98, R25 ;  /* 0x0000006249197223 */ /* 0x040fe20000000019 */
[----:B------:R-:W-:Y:S01]  /*8240*/  F2FP.F16.E5M2.UNPACK_B R130, R154 ;  /* 0x0000009aff82723e */ /* 0x000fe200020004ff */
[----:B------:R-:W-:Y:S01]  /*8250*/  FFMA R26, R73, R99, R26 ;  /* 0x00000063491a7223 */ /* 0x000fe2000000001a */
[----:B------:R-:W-:Y:S01]  /*8260*/  F2FP.SATFINITE.E5M2.F32.PACK_AB_MERGE_C R181, R27, R22, RZ ;  /* 0x000000161bb5723e */ /* 0x000fe200048060ff */
[C---:B------:R-:W-:Y:S01]  /*8270*/  FMUL R31, R70.reuse, R31 ;  /* 0x0000001f461f7220 */ /* 0x040fe20000400000 */
[--C-:B------:R-:W-:Y:S02]  /*8280*/  HADD2.F32 R103, -RZ, R104.reuse.H0_H0 ;  /* 0x20000068ff677230 */ /* 0x100fe40000004100 */
[C---:B------:R-:W-:Y:S01]  /*8290*/  FMUL R30, R70.reuse, R34 ;  /* 0x00000022461e7220 */ /* 0x040fe20000400000 */
[----:B------:R-:W-:Y:S01]  /*82a0*/  HADD2.F32 R104, -RZ, R104.H1_H1 ;  /* 0x30000068ff687230 */ /* 0x000fe20000004100 */
[----:B------:R-:W-:Y:S01]  /*82b0*/  F2FP.SATFINITE.E5M2.F32.PACK_AB_MERGE_C R181, R21, R20, R181 ;  /* 0x0000001415b5723e */ /* 0x000fe200048060b5 */
[C---:B------:R-:W-:Y:S01]  /*82c0*/  FFMA R31, R73.reuse, R100, R31 ;  /* 0x00000064491f7223 */ /* 0x040fe2000000001f */
[C---:B------:R-:W-:Y:S01]  /*82d0*/  FFMA R28, R73.reuse, R101, R28 ;  /* 0x00000065491c7223 */ /* 0x040fe2000000001c */
[C---:B------:R-:W-:Y:S01]  /*82e0*/  FFMA R29, R73.reuse, R102, R29 ;  /* 0x00000066491d7223 */ /* 0x040fe2000000001d */
[----:B------:R-:W-:Y:S01]  /*82f0*/  F2FP.F16.E5M2.UNPACK_B R132, R154.H1 ;  /* 0x0000009aff84723e */ /* 0x000fe200030004ff */
[----:B------:R-:W-:Y:S01]  /*8300*/  FFMA R30, R73, R103, R30 ;  /* 0x00000067491e7223 */ /* 0x000fe2000000001e */
[----:B------:R-:W-:Y:S01]  /*8310*/  F2FP.SATFINITE.E5M2.F32.PACK_AB_MERGE_C R182, R31, R26, RZ ;  /* 0x0000001a1fb6723e */ /* 0x000fe200048060ff */
[----:B------:R-:W-:Y:S02]  /*8320*/  HADD2.F32 R129, -RZ, R130.H0_H0 ;  /* 0x20000082ff817230 */ /* 0x000fe40000004100 */
[C---:B------:R-:W-:Y:S01]  /*8330*/  FMUL R35, R70.reuse, R35 ;  /* 0x0000002346237220 */ /* 0x040fe20000400000 */
[----:B------:R-:W-:Y:S01]  /*8340*/  HADD2.F32 R107, -RZ, R108.H0_H0 ;  /* 0x2000006cff6b7230 */ /* 0x000fe20000004100 */
[----:B------:R-:W-:Y:S01]  /*8350*/  F2FP.SATFINITE.E5M2.F32.PACK_AB_MERGE_C R182, R25, R24, R182 ;  /* 0x0000001819b6723e */ /* 0x000fe200048060b6 */
[----:B------:R-:W-:Y:S02]  /*8360*/  HADD2.F32 R130, -RZ, R130.H1_H1 ;  /* 0x30000082ff827230 */ /* 0x000fe40000004100 */
[C---:B------:R-:W-:Y:S01]  /*8370*/  FFMA R35, R73.reuse, R104, R35 ;  /* 0x0000006849237223 */ /* 0x040fe20000000023 */
[C---:B------:R-:W-:Y:S01]  /*8380*/  FFMA R32, R73.reuse, R105, R32 ;  /* 0x0000006949207223 */ /* 0x040fe20000000020 */
[----:B------:R-:W-:Y:S01]  /*8390*/  FFMA R33, R73, R106, R33 ;  /* 0x0000006a49217223 */ /* 0x000fe20000000021 */
[----:B------:R-:W-:Y:S02]  /*83a0*/  HADD2.F32 R108, -RZ, R108.H1_H1 ;  /* 0x3000006cff6c7230 */ /* 0x000fe40000004100 */
        /* <DEDUP_REMOVED lines=16> */
[----:B------:R1:W-:Y:S01]  /*84b0*/  STS.128 [R179+0x4010], R180 ;  /* 0x004010b4b3007388 */ /* 0x0003e20000000c00 */
[----:B------:R-:W-:Y:S01]  /*84c0*/  F2FP.SATFINITE.E5M2.F32.PACK_AB_MERGE_C R188, R33, R32, R188 ;  /* 0x0000002021bc723e */ /* 0x000fe200048060bc */
[C---:B------:R-:W-:Y:S01]  /*84d0*/  FFMA R38, R73.reuse, R111, R38 ;  /* 0x0000006f49267223 */ /* 0x040fe20000000026 */
[C---:B------:R-:W-:Y:S01]  /*84e0*/  FMUL R43, R70.reuse, R43 ;  /* 0x0000002b462b7220 */ /* 0x040fe20000400000 */
[--C-:B------:R-:W-:Y:S02]  /*84f0*/  HADD2.F32 R115, -RZ, R116.reuse.H0_H0 ;  /* 0x20000074ff737230 */ /* 0x100fe40000004100 */
[----:B------:R-:W-:Y:S01]  /*8500*/  FMUL R42, R70, R46 ;  /* 0x0000002e462a7220 */ /* 0x000fe20000400000 */
[----:B------:R-:W-:Y:S02]  /*8510*/  HADD2.F32 R116, -RZ, R116.H1_H1 ;  /* 0x30000074ff747230 */ /* 0x000fe40000004100 */
[C---:B------:R-:W-:Y:S01]  /*8520*/  FFMA R43, R73.reuse, R112, R43 ;  /* 0x00000070492b7223 */ /* 0x040fe2000000002b */
[C---:B------:R-:W-:Y:S01]  /*8530*/  FFMA R40, R73.reuse, R113, R40 ;  /* 0x0000007149287223 */ /* 0x040fe20000000028 */
[C---:B------:R-:W-:Y:S01]  /*8540*/  FFMA R41, R73.reuse, R114, R41 ;  /* 0x0000007249297223 */ /* 0x040fe20000000029 */
[----:B------:R-:W-:Y:S01]  /*8550*/  ISETP.NE.AND P0, PT, R178, RZ, PT ;  /* 0x000000ffb200720c */ /* 0x000fe20003f05270 */
        /* <DEDUP_REMOVED lines=10> */
[C---:B------:R-:W-:Y:S01]  /*8600*/  FMUL R51, R70.reuse, R51 ;  /* 0x0000003346337220 */ /* 0x040fe20000400000 */
[--C-:B------:R-:W-:Y:S02]  /*8610*/  HADD2.F32 R123, -RZ, R124.reuse.H0_H0 ;  /* 0x2000007cff7b7230 */ /* 0x100fe40000004100 */
[C---:B------:R-:W-:Y:S01]  /*8620*/  FFMA R46, R73.reuse, R119, R46 ;  /* 0x00000077492e7223 */ /* 0x040fe2000000002e */
[----:B------:R-:W-:Y:S02]  /*8630*/  HADD2.F32 R124, -RZ, R124.H1_H1 ;  /* 0x3000007cff7c7230 */ /* 0x000fe40000004100 */
[C---:B------:R-:W-:Y:S01]  /*8640*/  FMUL R50, R70.reuse, R54 ;  /* 0x0000003646327220 */ /* 0x040fe20000400000 */
[C---:B------:R-:W-:Y:S01]  /*8650*/  FFMA R51, R73.reuse, R120, R51 ;  /* 0x0000007849337223 */ /* 0x040fe20000000033 */
[C---:B------:R-:W-:Y:S01]  /*8660*/  FMUL R55, R70.reuse, R55 ;  /* 0x0000003746377220 */ /* 0x040fe20000400000 */
[C---:B------:R-:W-:Y:S01]  /*8670*/  FFMA R48, R73.reuse, R121, R48 ;  /* 0x0000007949307223 */ /* 0x040fe20000000030 */
[C---:B------:R-:W-:Y:S01]  /*8680*/  FFMA R49, R73.reuse, R122, R49 ;  /* 0x0000007a49317223 */ /* 0x040fe20000000031 */
        /* <DEDUP_REMOVED lines=20> */
[----:B------:R-:W-:Y:S01]  /*87d0*/  FFMA R63, R73, R132, R63 ;  /* 0x00000084493f7223 */ /* 0x000fe2000000003f */
[----:B------:R-:W-:Y:S01]  /*87e0*/  FMUL R67, R70, R67 ;  /* 0x0000004346437220 */ /* 0x000fe20000400000 */
[----:B------:R-:W-:Y:S01]  /*87f0*/  F2FP.SATFINITE.E5M2.F32.PACK_AB_MERGE_C R190, R47, R42, RZ ;  /* 0x0000002a2fbe723e */ /* 0x000fe200048060ff */
[----:B------:R-:W-:Y:S01]  /*8800*/  FFMA R60, R73, R133, R60 ;  /* 0x00000085493c7223 */ /* 0x000fe2000000003c */
[----:B------:R-:W-:Y:S01]  /*8810*/  F2FP.SATFINITE.E5M2.F32.PACK_AB_MERGE_C R191, R51, R46, RZ ;  /* 0x0000002e33bf723e */ /* 0x000fe200048060ff */
[C---:B------:R-:W-:Y:S01]  /*8820*/  FFMA R61, R73.reuse, R134, R61 ;  /* 0x00000086493d7223 */ /* 0x040fe2000000003d */
[C---:B------:R-:W-:Y:S01]  /*8830*/  FFMA R62, R73.reuse, R135, R62 ;  /* 0x00000087493e7223 */ /* 0x040fe2000000003e */
[----:B------:R-:W-:Y:S01]  /*8840*/  FFMA R67, R73, R136, R67 ;  /* 0x0000008849437223 */ /* 0x000fe20000000043 */
[----:B------:R-:W-:Y:S02]  /*8850*/  F2FP.SATFINITE.E5M2.F32.PACK_AB_MERGE_C R190, R41, R40, R190 ;  /* 0x0000002829be723e */ /* 0x000fe400048060be */
[----:B------:R-:W-:Y:S02]  /*8860*/  F2FP.SATFINITE.E5M2.F32.PACK_AB_MERGE_C R191, R45, R44, R191 ;  /* 0x0000002c2dbf723e */ /* 0x000fe400048060bf */
[----:B------:R-:W-:Y:S02]  /*8870*/  F2FP.SATFINITE.E5M2.F32.PACK_AB_MERGE_C R192, R55, R50, RZ ;  /* 0x0000003237c0723e */ /* 0x000fe400048060ff */
[----:B------:R-:W-:Y:S01]  /*8880*/  F2FP.SATFINITE.E5M2.F32.PACK_AB_MERGE_C R193, R59, R54, RZ ;  /* 0x000000363bc1723e */ /* 0x000fe200048060ff */
[----:B------:R1:W-:Y:S01]  /*8890*/  STS.128 [R185+0x4020], R188 ;  /* 0x004020bcb9007388 */ /* 0x0003e20000000c00 */
[----:B------:R-:W-:Y:S02]  /*88a0*/  F2FP.SATFINITE.E5M2.F32.PACK_AB_MERGE_C R194, R63, R58, RZ ;  /* 0x0000003a3fc2723e */ /* 0x000fe400048060ff */
[----:B------:R-:W-:Y:S02]  /*88b0*/  F2FP.SATFINITE.E5M2.F32.PACK_AB_MERGE_C R195, R67, R62, RZ ;  /* 0x0000003e43c3723e */ /* 0x000fe400048060ff */
[----:B------:R-:W-:Y:S02]  /*88c0*/  F2FP.SATFINITE.E5M2.F32.PACK_AB_MERGE_C R192, R49, R48, R192 ;  /* 0x0000003031c0723e */ /* 0x000fe400048060c0 */
[----:B------:R-:W-:Y:S02]  /*88d0*/  F2FP.SATFINITE.E5M2.F32.PACK_AB_MERGE_C R193, R53, R52, R193 ;  /* 0x0000003435c1723e */ /* 0x000fe400048060c1 */
[----:B------:R-:W-:Y:S02]  /*88e0*/  F2FP.SATFINITE.E5M2.F32.PACK_AB_MERGE_C R194, R57, R56, R194 ;  /* 0x0000003839c2723e */ /* 0x000fe400048060c2 */
[----:B------:R-:W-:Y:S02]  /*88f0*/  F2FP.SATFINITE.E5M2.F32.PACK_AB_MERGE_C R195, R61, R60, R195 ;  /* 0x0000003c3dc3723e */ /* 0x000fe400048060c3 */
[----:B------:R-:W-:Y:S02]  /*8900*/  LEA R197, R166, UR44, 0x3 ;  /* 0x0000002ca6c57c11 */ /* 0x000fe4000f8e18ff */
[----:B------:R-:W-:Y:S01]  /*8910*/  @P6 SHF.L.U32 R202, R165, 0x1f, RZ ;  /* 0x0000001fa5ca6819 */ /* 0x000fe200000006ff */
[----:B------:R1:W-:Y:S01]  /*8920*/  STS.128 [R184+0x4010], R192 ;  /* 0x004010c0b8007388 */ /* 0x0003e20000000c00 */
[----:B------:R-:W-:Y:S01]  /*8930*/  @!PT LDS RZ, [RZ] ;  /* 0x00000000fffff984 */ /* 0x000fe20000000800 */
[----:B------:R-:W-:Y:S01]  /*8940*/  @!PT LDS RZ, [RZ] ;  /* 0x00000000fffff984 */ /* 0x000fe20000000800 */
[----:B------:R-:W-:Y:S01]  /*8950*/  @!PT LDS RZ, [RZ] ;  /* 0x00000000fffff984 */ /* 0x000fe20000000800 */
[----:B------:R-:W-:Y:S01]  /*8960*/  @!PT LDS RZ, [RZ] ;  /* 0x00000000fffff984 */ /* 0x000fe20000000800 */
[----:B------:R2:W-:Y:S07]  /*8970*/  MEMBAR.ALL.CTA ;  /* 0x0000000000007992 */ /* 0x0005ee0000008000 */
[----:B--2---:R-:W2:Y:S02]  /*8980*/  FENCE.VIEW.ASYNC.S ;  /* 0x00000000000073c6 */ /* 0x004ea40000000000 */
[----:B--2---:R-:W-:Y:S06]  /*8990*/  BAR.SYNC.DEFER_BLOCKING 0x1, 0x80 ;  /* 0x0042000000007b1d */ /* 0x004fec0000010000 */
[----:B------:R-:W-:Y:S05]  /*89a0*/  @P0 BRA `(.L_x_143) ;  /* 0x0000000000280947 */ /* 0x000fea0003800000 */
[----:B------:R-:W2:Y:S01]  /*89b0*/  LDCU.64 UR6, c[0x0][0x348] ;  /* 0x00006900ff0677ac */ /* 0x000ea20008000a00 */
[----:B------:R-:W-:Y:S01]  /*89c0*/  UIADD3 UR4, UPT, UPT, UR44, 0x4400, URZ ;  /* 0x000044002c047890 */ /* 0x000fe2000fffe0ff */
[----:B------:R-:W-:Y:S05]  /*89d0*/  UMOV UR51, UR36 ;  /* 0x0000002400337c82 */ /* 0x000fea0008000000 */
[----:B------:R-:W-:Y:S04]  /*89e0*/  MOV R177, UR4 ;  /* 0x0000000400b17c02 */ /* 0x000fe80008000f00 */
[----:B------:R-:W-:Y:S01]  /*89f0*/  R2UR UR48, R177 ;  /* 0x00000000b13072ca */ /* 0x000fe200000e0000 */
[----:B--2---:R-:W-:Y:S04]  /*8a00*/  UIADD3 UR4, UP0, UPT, UR6, 0x680, URZ ;  /* 0x0000068006047890 */ /* 0x004fe8000ff1e0ff */
[----:B------:R-:W-:Y:S09]  /*8a10*/  UIADD3.X UR5, UPT, UPT, URZ, UR7, URZ, UP0, !UPT ;  /* 0x00000007ff057290 */ /* 0x000ff200087fe4ff */
[----:B------:R2:W-:Y:S01]  /*8a20*/  UTMASTG.3D [UR48], [UR4] ;  /* 0x00000030040073b5 */ /* 0x0005e20008010000 */
[----:B------:R0:W-:Y:S01]  /*8a30*/  UTMACMDFLUSH ;  /* 0x00000000000079b7 */ /* 0x0001e20000000000 */
[----:B--2---:R-:W-:Y:S04]  /*8a40*/  DEPBAR.LE SB0, 0x1 ;  /* 0x000080400000791a */ /* 0x004fe80000000000 */
.L_x_143:
[----:B------:R-:W-:Y:S05]  /*8a50*/  BSYNC.RECONVERGENT B0 ;  /* 0x0000000000007941 */ /* 0x000fea0003800200 */
.L_x_142:
[----:B------:R-:W-:Y:S06]  /*8a60*/  BAR.SYNC.DEFER_BLOCKING 0x1, 0x80 ;  /* 0x0042000000007b1d */ /* 0x000fec0000010000 */
[----:B------:R-:W2:Y:S01]  /*8a70*/  @P6 SYNCS.PHASECHK.TRANS64.TRYWAIT P0, [R197+URZ+0x200], R202 ;  /* 0x000200cac50065a7 */ /* 0x000ea200080011ff */
[----:B------:R-:W-:Y:S01]  /*8a80*/  BSSY B1, `(.L_x_144) ;  /* 0x0000023000017945 */ /* 0x000fe20003800000 */
[----:B--2---:R-:W-:Y:S03]  /*8a90*/  @P6 SEL R186, RZ, 0x1, !P0 ;  /* 0x00000001ffba6807 */ /* 0x004fe60004000000 */
[----:B------:R-:W-:Y:S05]  /*8aa0*/  @!P6 BRA `(.L_x_145) ;  /* 0x000000000080e947 */ /* 0x000fea0003800000 */
[----:B------:R-:W-:Y:S01]  /*8ab0*/  ISETP.NE.AND P1, PT, R187, RZ, PT ;  /* 0x000000ffbb00720c */ /* 0x000fe20003f25270 */
[----:B------:R-:W2:Y:S01]  /*8ac0*/  S2R R0, SR_CgaCtaId ;  /* 0x0000000000007919 */ /* 0x000ea20000008800 */
[----:B------:R-:W-:Y:S01]  /*8ad0*/  ISETP.NE.AND P0, PT, R186, RZ, PT ;  /* 0x000000ffba00720c */ /* 0x000fe20003f05270 */
[----:B------:R-:W-:Y:S10]  /*8ae0*/  BSSY B0, `(.L_x_146) ;  /* 0x0000009000007945 */ /* 0x000ff40003800000 */
[----:B------:R-:W-:Y:S04]  /*8af0*/  @P1 IMAD R3, R166, 0x2000, R171 ;  /* 0x00002000a6031824 */ /* 0x000fe800078e02ab */
[C---:B------:R-:W-:Y:S01]  /*8b00*/  @P1 IMAD.IADD R5, R3.reuse, 0x1, R196 ;  /* 0x0000000103051824 */ /* 0x040fe200078e02c4 */
[----:B------:R-:W-:Y:S03]  /*8b10*/  @P1 IADD3 R200, PT, PT, R3, R200, RZ ;  /* 0x000000c803c81210 */ /* 0x000fe60007ffe0ff */
[----:B------:R-:W-:Y:S01]  /*8b20*/  @P1 IMAD.IADD R198, R198, 0x1, R5 ;  /* 0x00000001c6c61824 */ /* 0x000fe200078e0205 */
[----:B------:R-:W-:Y:S06]  /*8b30*/  @P0 BRA `(.L_x_147) ;  /* 0x00000000000c0947 */ /* 0x000fec0003800000 */
[----:B------:R-:W-:Y:S04]  /*8b40*/  SHF.L.U32 R2, R165, 0x1f, RZ ;  /* 0x0000001fa5027819 */ /* 0x000fe800000006ff */
[----:B------:R-:W3:Y:S02]  /*8b50*/  SYNCS.PHASECHK.TRANS64.TRYWAIT P0, [R197+URZ+0x200], R2 ;  /* 0x00020002c50075a7 */ /* 0x000ee400080011ff */
[----:B---3--:R-:W-:Y:S05]  /*8b60*/  @!P0 BRA `(.L_x_148) ;  /* 0x0000002800a88947 */ /* 0x008fea0003800000 */
.L_x_147:
[----:B------:R-:W-:Y:S05]  /*8b70*/  BSYNC B0 ;  /* 0x0000000000007941 */ /* 0x000fea0003800000 */
.L_x_146:
[----:B------:R-:W-:Y:S01]  /*8b80*/  ISETP.NE.AND P0, PT, R187, RZ, PT ;  /* 0x000000ffbb00720c */ /* 0x000fe20003f05270 */
[----:B---3--:R-:W-:Y:S02]  /*8b90*/  VIADD R197, R197, 0x210 ;  /* 0x00000210c5c57836 */ /* 0x008fe40000000000 */
[----:B------:R-:W-:Y:S03]  /*8ba0*/  VIADD R166, R166, 0x1 ;  /* 0x00000001a6a67836 */ /* 0x000fe60000000000 */
[----:B--2---:R-:W-:Y:S07]  /*8bb0*/  PRMT R0, R0, 0x654, R197 ;  /* 0x0000065400007816 */ /* 0x004fee00000000c5 */
[----:B------:R2:W3:Y:S04]  /*8bc0*/  @P0 LDS.128 R140, [R3] ;  /* 0x00000000038c0984 */ /* 0x0004e80000000c00 */
[----:B------:R2:W4:Y:S04]  /*8bd0*/  @P0 LDS.128 R144, [R5+0x10] ;  /* 0x0000100005900984 */ /* 0x0005280000000c00 */
        /* <DEDUP_REMOVED lines=12> */
[----:B--234-:R-:W-:Y:S02]  /*8ca0*/  LOP3.LUT R165, R165, R0, RZ, 0x3c, !PT ;  /* 0x00000000a5a57212 */ /* 0x01cfe400078e3cff */
.L_x_145:
[----:B------:R-:W-:Y:S05]  /*8cb0*/  BSYNC B1 ;  /* 0x0000000000017941 */ /* 0x000fea0003800000 */
.L_x_144:
[----:B------:R-:W-:Y:S05]  /*8cc0*/  VIADD R0, R71, 0x40 ;  /* 0x0000004047007836 */ /* 0x000fea0000000000 */
[----:B------:R-:W-:Y:S04]  /*8cd0*/  SHF.R.U32.HI R0, RZ, 0x15, R0 ;  /* 0x00000015ff007819 */ /* 0x000fe80000011600 */
[----:B------:R-:W-:Y:S11]  /*8ce0*/  LOP3.LUT P0, RZ, R0, 0x3, R159, 0x48, !PT ;  /* 0x0000000300ff7812 */ /* 0x000ff6000780489f */
[----:B------:R-:W-:Y:S02]  /*8cf0*/  @!UPT UIADD3 URZ, UPT, UPT, URZ, URZ, URZ ;  /* 0x000000fffffff290 */ /* 0x000fe4000fffe0ff */
        /* <DEDUP_REMOVED lines=8> */
[----:B------:R-:W5:Y:S01]  /*8d80*/  LDCU.64 UR4, c[0x4][0x10] ;  /* 0x01000200ff0477ac */ /* 0x000f620008000a00 */
[----:B--2---:R-:W-:Y:S01]  /*8d90*/  MOV R5, UR9 ;  /* 0x0000000900057c02 */ /* 0x004fe20008000f00 */
[----:B------:R-:W-:Y:S01]  /*8da0*/  IMAD.U32 R4, RZ, RZ, UR8 ;  /* 0x00000008ff047e24 */ /* 0x000fe2000f8e00ff */
[----:B---3--:R-:W-:Y:S01]  /*8db0*/  MOV R7, UR7 ;  /* 0x0000000700077c02 */ /* 0x008fe20008000f00 */
[----:B------:R-:W-:Y:S01]  /*8dc0*/  IMAD.U32 R6, RZ, RZ, UR6 ;  /* 0x00000006ff067e24 */ /* 0x000fe2000f8e00ff */
[----:B-----5:R-:W-:Y:S01]  /*8dd0*/  MOV R11, UR5 ;  /* 0x00000005000b7c02 */ /* 0x020fe20008000f00 */
[----:B------:R-:W-:Y:S02]  /*8de0*/  IMAD.U32 R10, RZ, RZ, UR4 ;  /* 0x00000004ff0a7e24 */ /* 0x000fe4000f8e00ff */
[----:B------:R-:W-:Y:S07]  /*8df0*/  LEPC R20, `(.L_x_149) ;  /* 0x000000001014794e */ /* 0x000fee0000000000 */
[----:B-1--4-:R-:W-:Y:S05]  /*8e00*/  CALL.ABS.NOINC R2 ;  /* 0x0000000002007343 */ /* 0x012fea0003c00000 */
.L_x_149:
[----:B------:R-:W-:Y:S01]  /*8e10*/  ISETP.NE.AND P0, PT, R178, RZ, PT ;  /* 0x000000ffb200720c */ /* 0x000fe20003f05270 */
[----:B------:R-:W-:Y:S05]  /*8e20*/  WARPSYNC.ALL ;  /* 0x0000000000007948 */ /* 0x000fea0003800000 */
[----:B------:R-:W-:Y:S01]  /*8e30*/  R2UR UR4, R71 ;  /* 0x00000000470472ca */ /* 0x000fe200000e0000 */
[----:B------:R-:W-:Y:S01]  /*8e40*/  BSSY.RECONVERGENT B0, `(.L_x_150) ;  /* 0x000011d000007945 */ /* 0x000fe20003800200 */
[----:B------:R-:W-:Y:S02]  /*8e50*/  F2FP.F16.E5M2.UNPACK_B R11, R141 ;  /* 0x0000008dff0b723e */ /* 0x000fe400020004ff */
[----:B------:R-:W-:Y:S02]  /*8e60*/  F2FP.F16.E5M2.UNPACK_B R10, R142 ;  /* 0x0000008eff0a723e */ /* 0x000fe400020004ff */
[----:B------:R-:W-:Y:S01]  /*8e70*/  F2FP.F16.E5M2.UNPACK_B R9, R143 ;  /* 0x0000008fff09723e */ /* 0x000fe200020004ff */
[--C-:B------:R-:W-:Y:S01]  /*8e80*/  HADD2.F32 R74, -RZ, R11.reuse.H0_H0 ;  /* 0x2000000bff4a7230 */ /* 0x100fe20000004100 */
[----:B------:R-:W-:Y:S01]  /*8e90*/  F2FP.F16.E5M2.UNPACK_B R8, R144 ;  /* 0x00000090ff08723e */ /* 0x000fe200020004ff */
[----:B------:R-:W-:Y:S01]  /*8ea0*/  HADD2.F32 R76, -RZ, R11.H1_H1 ;  /* 0x3000000bff4c7230 */ /* 0x000fe20000004100 */
[----:B------:R-:W-:Y:S01]  /*8eb0*/  F2FP.F16.E5M2.UNPACK_B R7, R145 ;  /* 0x00000091ff07723e */ /* 0x000fe200020004ff */
[--C-:B------:R-:W-:Y:S01]  /*8ec0*/  HADD2.F32 R77, -RZ, R10.reuse.H0_H0 ;  /* 0x2000000aff4d7230 */ /* 0x100fe20000004100 */
[----:B------:R-:W-:Y:S01]  /*8ed0*/  F2FP.F16.E5M2.UNPACK_B R6, R146 ;  /* 0x00000092ff06723e */ /* 0x000fe200020004ff */
[----:B------:R-:W-:Y:S01]  /*8ee0*/  HADD2.F32 R80, -RZ, R10.H1_H1 ;  /* 0x3000000aff507230 */ /* 0x000fe20000004100 */
[----:B------:R-:W-:Y:S01]  /*8ef0*/  F2FP.F16.E5M2.UNPACK_B R5, R147 ;  /* 0x00000093ff05723e */ /* 0x000fe200020004ff */
[--C-:B------:R-:W-:Y:S01]  /*8f00*/  HADD2.F32 R81, -RZ, R9.reuse.H0_H0 ;  /* 0x20000009ff517230 */ /* 0x100fe20000004100 */
[----:B-1----:R-:W-:Y:S01]  /*8f10*/  F2FP.F16.E5M2.UNPACK_B R4, R148 ;  /* 0x00000094ff04723e */ /* 0x002fe200020004ff */
[----:B------:R-:W-:Y:S01]  /*8f20*/  HADD2.F32 R83, -RZ, R9.H1_H1 ;  /* 0x30000009ff537230 */ /* 0x000fe20000004100 */
[-C--:B------:R-:W-:Y:S01]  /*8f30*/  F2FP.F16.E5M2.UNPACK_B R2, R140.reuse ;  /* 0x0000008cff02723e */ /* 0x080fe200020004ff */
[--C-:B------:R-:W-:Y:S01]  /*8f40*/  HADD2.F32 R86, -RZ, R8.reuse.H0_H0 ;  /* 0x20000008ff567230 */ /* 0x100fe20000004100 */
[----:B------:R-:W-:Y:S01]  /*8f50*/  F2FP.F16.E5M2.UNPACK_B R140, R140.H1 ;  /* 0x0000008cff8c723e */ /* 0x000fe200030004ff */
[----:B------:R-:W-:Y:S01]  /*8f60*/  HADD2.F32 R87, -RZ, R8.H1_H1 ;  /* 0x30000008ff577230 */ /* 0x000fe20000004100 */
[----:B------:R-:W-:Y:S01]  /*8f70*/  F2FP.F16.E5M2.UNPACK_B R141, R141.H1 ;  /* 0x0000008dff8d723e */ /* 0x000fe200030004ff */
[--C-:B------:R-:W-:Y:S01]  /*8f80*/  HADD2.F32 R90, -RZ, R7.reuse.H0_H0 ;  /* 0x20000007ff5a7230 */ /* 0x100fe20000004100 */
[----:B------:R-:W-:Y:S01]  /*8f90*/  F2FP.F16.E5M2.UNPACK_B R142, R142.H1 ;  /* 0x0000008eff8e723e */ /* 0x000fe200030004ff */
[----:B------:R-:W-:Y:S01]  /*8fa0*/  HADD2.F32 R91, -RZ, R7.H1_H1 ;  /* 0x30000007ff5b7230 */ /* 0x000fe20000004100 */
[----:B------:R-:W-:Y:S01]  /*8fb0*/  F2FP.F16.E5M2.UNPACK_B R143, R143.H1 ;  /* 0x0000008fff8f723e */ /* 0x000fe200030004ff */
[--C-:B------:R-:W-:Y:S01]  /*8fc0*/  HADD2.F32 R94, -RZ, R6.reuse.H0_H0 ;  /* 0x20000006ff5e7230 */ /* 0x100fe20000004100 */
[----:B------:R-:W-:Y:S01]  /*8fd0*/  IADD3 R161, PT, PT, R161, 0x270, RZ ;  /* 0x00000270a1a17810 */ /* 0x000fe20007ffe0ff */
[----:B------:R-:W-:Y:S01]  /*8fe0*/  HADD2.F32 R95, -RZ, R6.H1_H1 ;  /* 0x30000006ff5f7230 */ /* 0x000fe20000004100 */
[----:B------:R-:W-:Y:S01]  /*8ff0*/  F2FP.F16.E5M2.UNPACK_B R107, R149 ;  /* 0x00000095ff6b723e */ /* 0x000fe200020004ff */
[--C-:B------:R-:W-:Y:S01]  /*9000*/  HADD2.F32 R98, -RZ, R5.reuse.H0_H0 ;  /* 0x20000005ff627230 */ /* 0x100fe20000004100 */
[----:B------:R-:W-:Y:S01]  /*9010*/  LOP3.LUT R161, R161, 0xfefffff8, RZ, 0xc0, !PT ;  /* 0xfefffff8a1a17812 */ /* 0x000fe200078ec0ff */
[----:B------:R-:W-:Y:S01]  /*9020*/  HADD2.F32 R99, -RZ, R5.H1_H1 ;  /* 0x30000005ff637230 */ /* 0x000fe20000004100 */
[----:B------:R-:W-:Y:S01]  /*9030*/  F2FP.F16.E5M2.UNPACK_B R111, R150 ;  /* 0x00000096ff6f723e */ /* 0x000fe200020004ff */
[--C-:B------:R-:W-:Y:S01]  /*9040*/  HADD2.F32 R102, -RZ, R4.reuse.H0_H0 ;  /* 0x20000004ff667230 */ /* 0x100fe20000004100 */
[----:B------:R-:W-:Y:S01]  /*9050*/  F2FP.F16.E5M2.UNPACK_B R115, R151 ;  /* 0x00000097ff73723e */ /* 0x000fe200020004ff */
[----:B------:R-:W-:Y:S01]  /*9060*/  HADD2.F32 R103, -RZ, R4.H1_H1 ;  /* 0x30000004ff677230 */ /* 0x000fe20000004100 */
[----:B------:R-:W-:Y:S01]  /*9070*/  F2FP.F16.E5M2.UNPACK_B R119, R152 ;  /* 0x00000098ff77723e */ /* 0x000fe200020004ff */
[----:B------:R-:W1:Y:S01]  /*9080*/  LDTM.x64 R4, tmem[UR4+0x40] ;  /* 0x00004004000479ee */ /* 0x000e620008340000 */
[--C-:B------:R-:W-:Y:S01]  /*9090*/  HADD2.F32 R0, -RZ, R2.reuse.H0_H0 ;  /* 0x20000002ff007230 */ /* 0x100fe20000004100 */
[----:B------:R-:W-:Y:S01]  /*90a0*/  NOP ;  /* 0x0000000000007918 */ /* 0x000fe20000000000 */
[----:B-1----:R1:W-:Y:S01]  /*90b0*/  SYNCS.ARRIVE.TRANS64.RED.A1T0 RZ, [R161+URZ], RZ ;  /* 0x000000ffa1ff79a7 */ /* 0x0023e200081004ff */
[----:B------:R-:W-:Y:S01]  /*90c0*/  HADD2.F32 R2, -RZ, R2.H1_H1 ;  /* 0x30000002ff027230 */ /* 0x000fe20000004100 */
[----:B------:R-:W-:Y:S01]  /*90d0*/  F2FP.F16.E5M2.UNPACK_B R123, R153 ;  /* 0x00000099ff7b723e */ /* 0x000fe200020004ff */
[----:B------:R-:W-:Y:S01]  /*90e0*/  HADD2.F32 R78, -RZ, R141.H1_H1 ;  /* 0x3000008dff4e7230 */ /* 0x000fe20000004100 */
[----:B------:R-:W-:Y:S01]  /*90f0*/  F2FP.F16.E5M2.UNPACK_B R127, R154 ;  /* 0x0000009aff7f723e */ /* 0x000fe200020004ff */
[--C-:B------:R-:W-:Y:S01]  /*9100*/  HADD2.F32 R106, -RZ, R107.reuse.H0_H0 ;  /* 0x2000006bff6a7230 */ /* 0x100fe20000004100 */
[----:B------:R-:W-:Y:S01]  /*9110*/  F2FP.F16.E5M2.UNPACK_B R130, R155 ;  /* 0x0000009bff82723e */ /* 0x000fe200020004ff */
[----:B------:R-:W-:Y:S01]  /*9120*/  HADD2.F32 R107, -RZ, R107.H1_H1 ;  /* 0x3000006bff6b7230 */ /* 0x000fe20000004100 */
[----:B------:R-:W-:Y:S01]  /*9130*/  F2FP.F16.E5M2.UNPACK_B R144, R144.H1 ;  /* 0x00000090ff90723e */ /* 0x000fe200030004ff */
        /* <DEDUP_REMOVED lines=12> */
[C---:B------:R-:W-:Y:S01]  /*9200*/  FMUL R4, R70.reuse, R4 ;  /* 0x0000000446047220 */ /* 0x040fe20000400000 */
[C---:B------:R-:W-:Y:S01]  /*9210*/  FMUL R5, R70.reuse, R5 ;  /* 0x0000000546057220 */ /* 0x040fe20000400000 */
[--C-:B------:R-:W-:Y:S02]  /*9220*/  HADD2.F32 R3, -RZ, R140.reuse.H0_H0 ;  /* 0x2000008cff037230 */ /* 0x100fe40000004100 */
        /* <DEDUP_REMOVED lines=9> */
[----:B------:R-:W-:Y:S02]  /*92c0*/  HADD2.F32 R122, -RZ, R123.H0_H0 ;  /* 0x2000007bff7a7230 */ /* 0x000fe40000004100 */
[C---:B------:R-:W-:Y:S01]  /*92d0*/  FMUL R6, R70.reuse, R6 ;  /* 0x0000000646067220 */ /* 0x040fe20000400000 */
[----:B------:R-:W-:Y:S02]  /*92e0*/  HADD2.F32 R72, -RZ, R140.H1_H1 ;  /* 0x3000008cff487230 */ /* 0x000fe40000004100 */
[C---:B------:R-:W-:Y:S01]  /*92f0*/  FMUL R7, R70.reuse, R7 ;  /* 0x0000000746077220 */ /* 0x040fe20000400000 */
[----:B------:R-:W-:Y:S02]  /*9300*/  HADD2.F32 R75, -RZ, R141.H0_H0 ;  /* 0x2000008dff4b7230 */ /* 0x000fe40000004100 */
[C---:B------:R-:W-:Y:S01]  /*9310*/  FFMA R6, R73.reuse, R3, R6 ;  /* 0x0000000349067223 */ /* 0x040fe20000000006 */
[----:B------:R-:W-:Y:S02]  /*9320*/  HADD2.F32 R123, -RZ, R123.H1_H1 ;  /* 0x3000007bff7b7230 */ /* 0x000fe40000004100 */
[C---:B------:R-:W-:Y:S01]  /*9330*/  FFMA R7, R73.reuse, R72, R7 ;  /* 0x0000004849077223 */ /* 0x040fe20000000007 */
[C---:B------:R-:W-:Y:S01]  /*9340*/  FFMA R8, R73.reuse, R74, R8 ;  /* 0x0000004a49087223 */ /* 0x040fe20000000008 */
[----:B------:R-:W-:Y:S01]  /*9350*/  FFMA R9, R73, R76, R9 ;  /* 0x0000004c49097223 */ /* 0x000fe20000000009 */
[--C-:B------:R-:W-:Y:S02]  /*9360*/  HADD2.F32 R126, -RZ, R127.reuse.H0_H0 ;  /* 0x2000007fff7e7230 */ /* 0x100fe40000004100 */
[C---:B------:R-:W-:Y:S01]  /*9370*/  FMUL R10, R70.reuse, R10 ;  /* 0x0000000a460a7220 */ /* 0x040fe20000400000 */
[----:B------:R-:W-:Y:S01]  /*9380*/  F2FP.SATFINITE.E5M2.F32.PACK_AB_MERGE_C R76, R7, R6, RZ ;  /* 0x00000006074c723e */ /* 0x000fe200048060ff */
[C---:B------:R-:W-:Y:S01]  /*9390*/  FMUL R7, R70.reuse, R20 ;  /* 0x0000001446077220 */ /* 0x040fe20000400000 */
[----:B------:R-:W-:Y:S02]  /*93a0*/  HADD2.F32 R127, -RZ, R127.H1_H1 ;  /* 0x3000007fff7f7230 */ /* 0x000fe40000004100 */
[C---:B------:R-:W-:Y:S01]  /*93b0*/  FFMA R10, R73.reuse, R75, R10 ;  /* 0x0000004b490a7223 */ /* 0x040fe2000000000a */
[----:B------:R-:W-:Y:S02]  /*93c0*/  HADD2.F32 R72, -RZ, R130.H0_H0 ;  /* 0x20000082ff487230 */ /* 0x000fe40000004100 */
[C---:B------:R-:W-:Y:S01]  /*93d0*/  FMUL R11, R70.reuse, R11 ;  /* 0x0000000b460b7220 */ /* 0x040fe20000400000 */
[--C-:B------:R-:W-:Y:S02]  /*93e0*/  HADD2.F32 R79, -RZ, R142.reuse.H0_H0 ;  /* 0x2000008eff4f7230 */ /* 0x100fe40000004100 */
[C---:B------:R-:W-:Y:S01]  /*93f0*/  FMUL R14, R70.reuse, R14 ;  /* 0x0000000e460e7220 */ /* 0x040fe20000400000 */
[----:B------:R-:W-:Y:S02]  /*9400*/  HADD2.F32 R82, -RZ, R142.H1_H1 ;  /* 0x3000008eff527230 */ /* 0x000fe40000004100 */
[C---:B------:R-:W-:Y:S01]  /*9410*/  FFMA R11, R73.reuse, R78, R11 ;  /* 0x0000004e490b7223 */ /* 0x040fe2000000000b */
[C---:B------:R-:W-:Y:S01]  /*9420*/  FFMA R12, R73.reuse, R77, R12 ;  /* 0x0000004d490c7223 */ /* 0x040fe2000000000c */
[C---:B------:R-:W-:Y:S01]  /*9430*/  FFMA R13, R73.reuse, R80, R13 ;  /* 0x00000050490d7223 */ /* 0x040fe2000000000d */
[----:B------:R-:W-:Y:S01]  /*9440*/  FFMA R14, R73, R79, R14 ;  /* 0x0000004f490e7223 */ /* 0x000fe2000000000e */
[----:B------:R-:W-:Y:S01]  /*9450*/  HADD2.F32 R75, -RZ, R130.H1_H1 ;  /* 0x30000082ff4b7230 */ /* 0x000fe20000004100 */
[----:B------:R-:W-:Y:S01]  /*9460*/  F2FP.SATFINITE.E5M2.F32.PACK_AB_MERGE_C R78, R11, R10, RZ ;  /* 0x0000000a0b4e723e */ /* 0x000fe200048060ff */
[C---:B------:R-:W-:Y:S01]  /*9470*/  FMUL R10, R70.reuse, R21 ;  /* 0x00000015460a7220 */ /* 0x040fe20000400000 */
[C---:B------:R-:W-:Y:S01]  /*9480*/  FMUL R21, R70.reuse, R28 ;  /* 0x0000001c46157220 */ /* 0x040fe20000400000 */
        /* <DEDUP_REMOVED lines=8> */
[C---:B------:R-:W-:Y:S01]  /*9510*/  FMUL R18, R70.reuse, R25 ;  /* 0x0000001946127220 */ /* 0x040fe20000400000 */
[----:B------:R-:W-:Y:S01]  /*9520*/  F2FP.SATFINITE.E5M2.F32.PACK_AB_MERGE_C R14, R15, R14, RZ ;  /* 0x0000000e0f0e723e */ /* 0x000fe200048060ff */
        /* <DEDUP_REMOVED lines=8> */
[C---:B------:R-:W-:Y:S01]  /*95b0*/  FFMA R11, R73.reuse, R88, R11 ;  /* 0x00000058490b7223 */ /* 0x040fe2000000000b */
[----:B------:R-:W-:Y:S01]  /*95c0*/  FMUL R22, R70, R29 ;  /* 0x0000001d46167220 */ /* 0x000fe20000400000 */
        /* <DEDUP_REMOVED lines=13> */
[----:B------:R-:W-:Y:S01]  /*96a0*/  FMUL R20, R70, R27 ;  /* 0x0000001b46147220 */ /* 0x000fe20000400000 */
[--C-:B------:R-:W-:Y:S01]  /*96b0*/  HADD2.F32 R96, -RZ, R146.reuse.H0_H0 ;  /* 0x20000092ff607230 */ /* 0x100fe20000004100 */
[----:B------:R-:W-:Y:S01]  /*96c0*/  F2FP.SATFINITE.E5M2.F32.PACK_AB_MERGE_C R16, R10, R7, R16 ;  /* 0x000000070a10723e */ /* 0x000fe20004806010 */
[----:B------:R-:W-:Y:S02]  /*96d0*/  HADD2.F32 R97, -RZ, R146.H1_H1 ;  /* 0x30000092ff617230 */ /* 0x000fe40000004100 */
[C---:B------:R-:W-:Y:S01]  /*96e0*/  FFMA R20, R73.reuse, R93, R20 ;  /* 0x0000005d49147223 */ /* 0x040fe20000000014 */
[C---:B------:R-:W-:Y:S01]  /*96f0*/  FFMA R21, R73.reuse, R94, R21 ;  /* 0x0000005e49157223 */ /* 0x040fe20000000015 */
[C---:B------:R-:W-:Y:S01]  /*9700*/  FFMA R22, R73.reuse, R95, R22 ;  /* 0x0000005f49167223 */ /* 0x040fe20000000016 */
[C---:B------:R-:W-:Y:S01]  /*9710*/  FMUL R23, R70.reuse, R30 ;  /* 0x0000001e46177220 */ /* 0x040fe20000400000 */
[----:B------:R-:W-:Y:S01]  /*9720*/  FMUL R30, R70, R37 ;  /* 0x00000025461e7220 */ /* 0x000fe20000400000 */
[----:B------:R-:W-:Y:S01]  /*9730*/  F2FP.SATFINITE.E5M2.F32.PACK_AB_MERGE_C R19, R20, R19, RZ ;  /* 0x000000131413723e */ /* 0x000fe200048060ff */
[C---:B------:R-:W-:Y:S01]  /*9740*/  FMUL R37, R70.reuse, R44 ;  /* 0x0000002c46257220 */ /* 0x040fe20000400000 */
[C---:B------:R-:W-:Y:S01]  /*9750*/  FFMA R23, R73.reuse, R96, R23 ;  /* 0x0000006049177223 */ /* 0x040fe20000000017 */
        /* <DEDUP_REMOVED lines=20> */
[----:B------:R-:W-:Y:S01]  /*98a0*/  F2FP.F16.E5M2.UNPACK_B R151, R151.H1 ;  /* 0x00000097ff97723e */ /* 0x000fe200030004ff */
[----:B------:R-:W-:Y:S01]  /*98b0*/  FMUL R38, R70, R45 ;  /* 0x0000002d46267220 */ /* 0x000fe20000400000 */
[----:B------:R-:W-:Y:S01]  /*98c0*/  F2FP.SATFINITE.E5M2.F32.PACK_AB_MERGE_C R19, R28, R27, RZ ;  /* 0x0000001b1c13723e */ /* 0x000fe200048060ff */
[----:B------:R-:W-:Y:S01]  /*98d0*/  FFMA R31, R73, R104, R31 ;  /* 0x00000068491f7223 */ /* 0x000fe2000000001f */
[C---:B------:R-:W-:Y:S01]  /*98e0*/  FMUL R45, R70.reuse, R52 ;  /* 0x00000034462d7220 */ /* 0x040fe20000400000 */
[C---:B------:R-:W-:Y:S01]  /*98f0*/  FMUL R52, R70.reuse, R59 ;  /* 0x0000003b46347220 */ /* 0x040fe20000400000 */
[----:B------:R-:W-:Y:S01]  /*9900*/  F2FP.F16.E5M2.UNPACK_B R152, R152.H1 ;  /* 0x00000098ff98723e */ /* 0x000fe200030004ff */
[C---:B------:R-:W-:Y:S01]  /*9910*/  FMUL R59, R70.reuse, R66 ;  /* 0x00000042463b7220 */ /* 0x040fe20000400000 */
[----:B------:R-:W-:Y:S01]  /*9920*/  F2FP.SATFINITE.E5M2.F32.PACK_AB_MERGE_C R66, R13, R12, R14 ;  /* 0x0000000c0d42723e */ /* 0x000fe2000480600e */
        /* <DEDUP_REMOVED lines=11> */
[C---:B------:R-:W-:Y:S01]  /*99e0*/  FFMA R35, R73.reuse, R108, R35 ;  /* 0x0000006c49237223 */ /* 0x040fe20000000023 */
[C---:B------:R-:W-:Y:S01]  /*99f0*/  FMUL R36, R70.reuse, R43 ;  /* 0x0000002b46247220 */ /* 0x040fe20000400000 */
[--C-:B------:R-:W-:Y:S02]  /*9a00*/  HADD2.F32 R112, -RZ, R150.reuse.H0_H0 ;  /* 0x20000096ff707230 */ /* 0x100fe40000004100 */
[C---:B------:R-:W-:Y:S01]  /*9a10*/  FMUL R39, R70.reuse, R46 ;  /* 0x0000002e46277220 */ /* 0x040fe20000400000 */
[----:B------:R-:W-:Y:S02]  /*9a20*/  HADD2.F32 R113, -RZ, R150.H1_H1 ;  /* 0x30000096ff717230 */ /* 0x000fe40000004100 */
        /* <DEDUP_REMOVED lines=12> */
[C---:B------:R-:W-:Y:S01]  /*9af0*/  FMUL R46, R70.reuse, R53 ;  /* 0x00000035462e7220 */ /* 0x040fe20000400000 */
[--C-:B------:R-:W-:Y:S02]  /*9b00*/  HADD2.F32 R120, -RZ, R152.reuse.H0_H0 ;  /* 0x20000098ff787230 */ /* 0x100fe40000004100 */
[C---:B------:R-:W-:Y:S01]  /*9b10*/  FMUL R50, R70.reuse, R57 ;  /* 0x0000003946327220 */ /* 0x040fe20000400000 */
[C---:B------:R-:W-:Y:S01]  /*9b20*/  FMUL R51, R70.reuse, R58 ;  /* 0x0000003a46337220 */ /* 0x040fe20000400000 */
[C---:B------:R-:W-:Y:S01]  /*9b30*/  FMUL R53, R70.reuse, R60 ;  /* 0x0000003c46357220 */ /* 0x040fe20000400000 */
[C---:B------:R-:W-:Y:S01]  /*9b40*/  FFMA R43, R73.reuse, R116, R43 ;  /* 0x00000074492b7223 */ /* 0x040fe2000000002b */
[----:B------:R-:W-:Y:S02]  /*9b50*/  HADD2.F32 R121, -RZ, R152.H1_H1 ;  /* 0x30000098ff797230 */ /* 0x000fe40000004100 */
[C---:B------:R-:W-:Y:S01]  /*9b60*/  FMUL R47, R70.reuse, R54 ;  /* 0x00000036462f7220 */ /* 0x040fe20000400000 */
[C---:B------:R-:W-:Y:S01]  /*9b70*/  FMUL R57, R70.reuse, R64 ;  /* 0x0000004046397220 */ /* 0x040fe20000400000 */
[C---:B------:R-:W-:Y:S01]  /*9b80*/  FMUL R58, R70.reuse, R65 ;  /* 0x00000041463a7220 */ /* 0x040fe20000400000 */
[C---:B------:R-:W-:Y:S01]  /*9b90*/  FMUL R60, R70.reuse, R67 ;  /* 0x00000043463c7220 */ /* 0x040fe20000400000 */
[----:B------:R-:W-:Y:S01]  /*9ba0*/  FFMA R44, R73, R117, R44 ;  /* 0x00000075492c7223 */ /* 0x000fe2000000002c */
[C---:B------:R-:W-:Y:S01]  /*9bb0*/  FMUL R48, R70.reuse, R55 ;  /* 0x0000003746307220 */ /* 0x040fe20000400000 */
[----:B------:R-:W-:Y:S01]  /*9bc0*/  F2FP.SATFINITE.E5M2.F32.PACK_AB_MERGE_C R64, R5, R4, R76 ;  /* 0x000000040540723e */ /* 0x000fe2000480604c */
[----:B------:R-:W-:Y:S01]  /*9bd0*/  FFMA R45, R73, R118, R45 ;  /* 0x00000076492d7223 */ /* 0x000fe2000000002d */
[----:B------:R-:W-:Y:S01]  /*9be0*/  F2FP.SATFINITE.E5M2.F32.PACK_AB_MERGE_C R65, R9, R8, R78 ;  /* 0x000000080941723e */ /* 0x000fe2000480604e */
[----:B------:R-:W-:Y:S01]  /*9bf0*/  FMUL R49, R70, R56 ;  /* 0x0000003846317220 */ /* 0x000fe20000400000 */
[----:B------:R-:W-:Y:S01]  /*9c00*/  F2FP.SATFINITE.E5M2.F32.PACK_AB_MERGE_C R67, R2, R0, R3 ;  /* 0x000000000243723e */ /* 0x000fe20004806003 */
[C---:B------:R-:W-:Y:S01]  /*9c10*/  FFMA R46, R73.reuse, R119, R46 ;  /* 0x00000077492e7223 */ /* 0x040fe2000000002e */
[----:B------:R-:W-:Y:S01]  /*9c20*/  F2FP.F16.E5M2.UNPACK_B R154, R154.H1 ;  /* 0x0000009aff9a723e */ /* 0x000fe200030004ff */
[--C-:B------:R-:W-:Y:S02]  /*9c30*/  HADD2.F32 R124, -RZ, R153.reuse.H0_H0 ;  /* 0x20000099ff7c7230 */ /* 0x100fe40000004100 */
[C---:B------:R-:W-:Y:S01]  /*9c40*/  FFMA R47, R73.reuse, R120, R47 ;  /* 0x00000078492f7223 */ /* 0x040fe2000000002f */
[----:B------:R1:W-:Y:S01]  /*9c50*/  STS.128 [R137+UR44+0x6400], R64 ;  /* 0x0064004089007988 */ /* 0x0003e20008000c2c */
[----:B------:R-:W-:Y:S02]  /*9c60*/  HADD2.F32 R125, -RZ, R153.H1_H1 ;  /* 0x30000099ff7d7230 */ /* 0x000fe40000004100 */
[C---:B------:R-:W-:Y:S01]  /*9c70*/  FFMA R48, R73.reuse, R121, R48 ;  /* 0x0000007949307223 */ /* 0x040fe20000000030 */
[C---:B------:R-:W-:Y:S01]  /*9c80*/  FFMA R49, R73.reuse, R122, R49 ;  /* 0x0000007a49317223 */ /* 0x040fe20000000031 */
[----:B------:R-:W-:Y:S01]  /*9c90*/  F2FP.F16.E5M2.UNPACK_B R155, R155.H1 ;  /* 0x0000009bff9b723e */ /* 0x000fe200030004ff */
[C---:B------:R-:W-:Y:S01]  /*9ca0*/  FFMA R50, R73.reuse, R123, R50 ;  /* 0x0000007b49327223 */ /* 0x040fe20000000032 */
[----:B------:R-:W-:Y:S01]  /*9cb0*/  FMUL R54, R70, R61 ;  /* 0x0000003d46367220 */ /* 0x000fe20000400000 */
[--C-:B------:R-:W-:Y:S01]  /*9cc0*/  HADD2.F32 R128, -RZ, R154.reuse.H0_H0 ;  /* 0x2000009aff807230 */ /* 0x100fe20000004100 */
[----:B------:R1:W-:Y:S01]  /*9cd0*/  STS.128 [R179+0x6010], R16 ;  /* 0x00601010b3007388 */ /* 0x0003e20000000c00 */
[----:B------:R-:W-:Y:S01]  /*9ce0*/  F2FP.SATFINITE.E5M2.F32.PACK_AB_MERGE_C R35, R36, R35, RZ ;  /* 0x000000232423723e */ /* 0x000fe200048060ff */
[C---:B------:R-:W-:Y:S01]  /*9cf0*/  FFMA R51, R73.reuse, R124, R51 ;  /* 0x0000007c49337223 */ /* 0x040fe20000000033 */
[----:B------:R-:W-:Y:S01]  /*9d00*/  F2FP.SATFINITE.E5M2.F32.PACK_AB_MERGE_C R39, R40, R39, RZ ;  /* 0x000000272827723e */ /* 0x000fe200048060ff */
[----:B------:R-:W-:Y:S02]  /*9d10*/  HADD2.F32 R129, -RZ, R154.H1_H1 ;  /* 0x3000009aff817230 */ /* 0x000fe40000004100 */
[C---:B------:R-:W-:Y:S01]  /*9d20*/  FMUL R55, R70.reuse, R62 ;  /* 0x0000003e46377220 */ /* 0x040fe20000400000 */
[C---:B------:R-:W-:Y:S01]  /*9d30*/  FFMA R52, R73.reuse, R125, R52 ;  /* 0x0000007d49347223 */ /* 0x040fe20000000034 */
[----:B------:R-:W-:Y:S01]  /*9d40*/  FMUL R56, R70, R63 ;  /* 0x0000003f46387220 */ /* 0x000fe20000400000 */
[C---:B------:R-:W-:Y:S01]  /*9d50*/  FFMA R53, R73.reuse, R126, R53 ;  /* 0x0000007e49357223 */ /* 0x040fe20000000035 */
[C---:B------:R-:W-:Y:S01]  /*9d60*/  FFMA R54, R73.reuse, R127, R54 ;  /* 0x0000007f49367223 */ /* 0x040fe20000000036 */
[--C-:B------:R-:W-:Y:S02]  /*9d70*/  HADD2.F32 R74, -RZ, R155.reuse.H0_H0 ;  /* 0x2000009bff4a7230 */ /* 0x100fe40000004100 */
[C---:B------:R-:W-:Y:S01]  /*9d80*/  FFMA R55, R73.reuse, R128, R55 ;  /* 0x0000008049377223 */ /* 0x040fe20000000037 */
[----:B------:R-:W-:Y:S02]  /*9d90*/  HADD2.F32 R131, -RZ, R155.H1_H1 ;  /* 0x3000009bff837230 */ /* 0x000fe40000004100 */
[C---:B------:R-:W-:Y:S01]  /*9da0*/  FFMA R56, R73.reuse, R129, R56 ;  /* 0x0000008149387223 */ /* 0x040fe20000000038 */
[----:B------:R-:W-:Y:S01]  /*9db0*/  F2FP.SATFINITE.E5M2.F32.PACK_AB_MERGE_C R43, R44, R43, RZ ;  /* 0x0000002b2c2b723e */ /* 0x000fe200048060ff */
[C---:B------:R-:W-:Y:S01]  /*9dc0*/  FFMA R57, R73.reuse, R72, R57 ;  /* 0x0000004849397223 */ /* 0x040fe20000000039 */
[C---:B------:R-:W-:Y:S01]  /*9dd0*/  FFMA R58, R73.reuse, R75, R58 ;  /* 0x0000004b493a7223 */ /* 0x040fe2000000003a */
[C---:B------:R-:W-:Y:S01]  /*9de0*/  FFMA R59, R73.reuse, R74, R59 ;  /* 0x0000004a493b7223 */ /* 0x040fe2000000003b */
[----:B------:R-:W-:Y:S01]  /*9df0*/  F2FP.SATFINITE.E5M2.F32.PACK_AB_MERGE_C R33, R34, R33, R35 ;  /* 0x000000212221723e */ /* 0x000fe20004806023 */
[----:B------:R-:W-:Y:S01]  /*9e00*/  FFMA R60, R73, R131, R60 ;  /* 0x00000083493c7223 */ /* 0x000fe2000000003c */
[----:B------:R-:W-:Y:S02]  /*9e10*/  F2FP.SATFINITE.E5M2.F32.PACK_AB_MERGE_C R32, R30, R29, R32 ;  /* 0x0000001d1e20723e */ /* 0x000fe40004806020 */
        /* <DEDUP_REMOVED lines=11> */
[----:B------:R-:W-:Y:S03]  /*9ed0*/  IADD3 R68, PT, PT, R68, 0x1, RZ ;  /* 0x0000000144447810 */ /* 0x000fe60007ffe0ff */
        /* <DEDUP_REMOVED lines=10> */
[----:B------:R-:W-:Y:S02]  /*9f80*/  UIADD3 UR9, UPT, UPT, UR49, 0x40, URZ ;  /* 0x0000004031097890 */ /* 0x000fe4000fffe0ff */
[----:B------:R-:W-:Y:S01]  /*9f90*/  UIADD3 UR8, UPT, UPT, UR44, 0x6400, URZ ;  /* 0x000064002c087890 */ /* 0x000fe2000fffe0ff */
[----:B------:R-:W-:Y:S01]  /*9fa0*/  UMOV UR10, UR50 ;  /* 0x00000032000a7c82 */ /* 0x000fe20008000000 */
[----:B------:R-:W-:Y:S01]  /*9fb0*/  UMOV UR11, UR36 ;  /* 0x00000024000b7c82 */ /* 0x000fe20008000000 */
[----:B--2---:R-:W-:Y:S04]  /*9fc0*/  UIADD3 UR4, UP0, UPT, UR6, 0x680, URZ ;  /* 0x0000068006047890 */ /* 0x004fe8000ff1e0ff */
[----:B------:R-:W-:Y:S09]  /*9fd0*/  UIADD3.X UR5, UPT, UPT, URZ, UR7, URZ, UP0, !UPT ;  /* 0x00000007ff057290 */ /* 0x000ff200087fe4ff */
[----:B------:R2:W-:Y:S01]  /*9fe0*/  UTMASTG.3D [UR8], [UR4] ;  /* 0x00000008040073b5 */ /* 0x0005e20008010000 */
[----:B------:R0:W-:Y:S01]  /*9ff0*/  UTMACMDFLUSH ;  /* 0x00000000000079b7 */ /* 0x0001e20000000000 */
[----:B--2---:R-:W-:Y:S04]  /*a000*/  DEPBAR.LE SB0, 0x1 ;  /* 0x000080400000791a */ /* 0x004fe80000000000 */
.L_x_151:
[----:B------:R-:W-:Y:S05]  /*a010*/  BSYNC.RECONVERGENT B0 ;  /* 0x0000000000007941 */ /* 0x000fea0003800200 */
.L_x_150:
[----:B------:R-:W-:Y:S01]  /*a020*/  BAR.SYNC.DEFER_BLOCKING 0x1, 0x80 ;  /* 0x0042000000007b1d */ /* 0x000fe20000010000 */
[----:B------:R-:W-:Y:S01]  /*a030*/  ISETP.NE.AND P0, PT, R162, 0x2, PT ;  /* 0x00000002a200780c */ /* 0x000fe20003f05270 */
[----:B------:R-:W-:Y:S01]  /*a040*/  UISETP.NE.AND UP0, UPT, UR45, URZ, UPT ;  /* 0x000000ff2d00728c */ /* 0x000fe2000bf05270 */
[----:B------:R-:W-:Y:S01]  /*a050*/  ISETP.NE.AND P1, PT, R68, 0x4, PT ;  /* 0x000000044400780c */ /* 0x000fe20003f25270 */
[----:B------:R-:W-:Y:S01]  /*a060*/  UIADD3 UR32, UPT, UPT, UR37, UR62, URZ ;  /* 0x0000003e25207290 */ /* 0x000fe2000fffe0ff */
[----:B------:R-:W-:Y:S01]  /*a070*/  SEL R0, RZ, 0x1, P0 ;  /* 0x00000001ff007807 */ /* 0x000fe20000000000 */
[----:B------:R-:W-:Y:S01]  /*a080*/  UIADD3 UR20, UPT, UPT, UR38, UR59, URZ ;  /* 0x0000003b26147290 */ /* 0x000fe2000fffe0ff */
[----:B------:R-:W-:Y:S02]  /*a090*/  SEL R3, RZ, 0x1, P1 ;  /* 0x00000001ff037807 */ /* 0x000fe40000800000 */
[----:B------:R-:W-:Y:S02]  /*a0a0*/  LOP3.LUT R167, R167, R0, RZ, 0x3c, !PT ;  /* 0x00000000a7a77212 */ /* 0x000fe400078e3cff */
[----:B------:R-:W-:Y:S02]  /*a0b0*/  LOP3.LUT R168, R168, R3, RZ, 0x3c, !PT ;  /* 0x00000003a8a87212 */ /* 0x000fe400078e3cff */
[----:B------:R-:W-:Y:S02]  /*a0c0*/  SEL R162, R162, RZ, P0 ;  /* 0x000000ffa2a27207 */ /* 0x000fe40000000000 */
[----:B------:R-:W-:Y:S01]  /*a0d0*/  SEL R68, R68, RZ, P1 ;  /* 0x000000ff44447207 */ /* 0x000fe20000800000 */
[----:B------:R-:W-:Y:S01]  /*a0e0*/  UMOV UR36, UR58 ;  /* 0x0000003a00247c82 */ /* 0x000fe20008000000 */
[----:B------:R-:W-:Y:S05]  /*a0f0*/  BRA.U UP0, `(.L_x_152) ;  /* 0xffffffc500647547 */ /* 0x000fea000b83ffff */
[----:B------:R-:W-:Y:S05]  /*a100*/  EXIT ;  /* 0x000000000000794d */ /* 0x000fea0003800000 */
.L_x_25:
[----:B--2---:R2:W3:Y:S02]  /*a110*/  SYNCS.PHASECHK.TRANS64.TRYWAIT P0, [R0+URZ+0x2a0], R3 ;  /* 0x0002a003000075a7 */ /* 0x0044e400080011ff */
[----:B---3--:R-:W-:Y:S05]  /*a120*/  @!P0 NANOSLEEP.SYNCS 0x989680 ;  /* 0x009896800000895d */ /* 0x008fea0003900000 */
[----:B------:R-:W3:Y:S02]  /*a130*/  @!P0 SYNCS.PHASECHK.TRANS64 P0, [R0+URZ+0x2a0], R3 ;  /* 0x0002a003000085a7 */ /* 0x000ee400080010ff */
[----:B---3--:R-:W-:Y:S05]  /*a140*/  @!P0 BRA `(.L_x_25) ;  /* 0xfffffffc00f08947 */ /* 0x008fea000383ffff */
[----:B------:R-:W-:Y:S05]  /*a150*/  BRA `(.L_x_153) ;  /* 0xffffff7c00007947 */ /* 0x000fea000383ffff */
.L_x_28:
[----:B--2---:R-:W-:-:S07]  /*a160*/  MOV R0, UR33 ;  /* 0x0000002100007c02 */ /* 0x004fce0008000f00 */
.L_x_154:
[----:B--2---:R2:W3:Y:S02]  /*a170*/  SYNCS.PHASECHK.TRANS64.TRYWAIT P0, [R0+URZ+0x100], R3 ;  /* 0x00010003000075a7 */ /* 0x0044e400080011ff */
[----:B---3--:R-:W-:Y:S05]  /*a180*/  @!P0 NANOSLEEP.SYNCS 0x989680 ;  /* 0x009896800000895d */ /* 0x008fea0003900000 */
[----:B------:R-:W3:Y:S02]  /*a190*/  @!P0 SYNCS.PHASECHK.TRANS64 P0, [R0+URZ+0x100], R3 ;  /* 0x00010003000085a7 */ /* 0x000ee400080010ff */
[----:B---3--:R-:W-:Y:S05]  /*a1a0*/  @!P0 BRA `(.L_x_154) ;  /* 0xfffffffc00f08947 */ /* 0x008fea000383ffff */
[----:B------:R-:W-:Y:S05]  /*a1b0*/  BRA `(.L_x_27) ;  /* 0xffffff7c00507947 */ /* 0x000fea000383ffff */
.L_x_35:
[----:B-1----:R-:W-:-:S07]  /*a1c0*/  MOV R0, UR9 ;  /* 0x0000000900007c02 */ /* 0x002fce0008000f00 */
.L_x_155:
[----:B-1----:R1:W2:Y:S02]  /*a1d0*/  SYNCS.PHASECHK.TRANS64.TRYWAIT P0, [R0+URZ+0x100], R3 ;  /* 0x00010003000075a7 */ /* 0x0022a400080011ff */
[----:B--2---:R-:W-:Y:S05]  /*a1e0*/  @!P0 NANOSLEEP.SYNCS 0x989680 ;  /* 0x009896800000895d */ /* 0x004fea0003900000 */
[----:B------:R-:W2:Y:S02]  /*a1f0*/  @!P0 SYNCS.PHASECHK.TRANS64 P0, [R0+URZ+0x100], R3 ;  /* 0x00010003000085a7 */ /* 0x000ea400080010ff */
[----:B--2---:R-:W-:Y:S05]  /*a200*/  @!P0 BRA `(.L_x_155) ;  /* 0xfffffffc00f08947 */ /* 0x004fea000383ffff */
[----:B------:R-:W-:Y:S05]  /*a210*/  BRA `(.L_x_34) ;  /* 0xffffff8000107947 */ /* 0x000fea000383ffff */
.L_x_40:
[----:B-1----:R1:W2:Y:S02]  /*a220*/  SYNCS.PHASECHK.TRANS64.TRYWAIT P0, [R3+URZ+0x230], R0 ;  /* 0x00023000030075a7 */ /* 0x0022a400080011ff */
[----:B--2---:R-:W-:Y:S05]  /*a230*/  @!P0 NANOSLEEP.SYNCS 0x989680 ;  /* 0x009896800000895d */ /* 0x004fea0003900000 */
[----:B------:R-:W2:Y:S02]  /*a240*/  @!P0 SYNCS.PHASECHK.TRANS64 P0, [R3+URZ+0x230], R0 ;  /* 0x00023000030085a7 */ /* 0x000ea400080010ff */
[----:B--2---:R-:W-:Y:S05]  /*a250*/  @!P0 BRA `(.L_x_40) ;  /* 0xfffffffc00f08947 */ /* 0x004fea000383ffff */
[----:B------:R-:W-:Y:S05]  /*a260*/  BRA `(.L_x_156) ;  /* 0xffffff8000b47947 */ /* 0x000fea000383ffff */
.L_x_44:
[----:B-1----:R-:W-:-:S07]  /*a270*/  MOV R0, UR4 ;  /* 0x0000000400007c02 */ /* 0x002fce0008000f00 */
.L_x_157:
[----:B-1----:R1:W2:Y:S02]  /*a280*/  SYNCS.PHASECHK.TRANS64.TRYWAIT P0, [R0+URZ], R3 ;  /* 0x00000003000075a7 */ /* 0x0022a400080011ff */
[----:B--2---:R-:W-:Y:S05]  /*a290*/  @!P0 NANOSLEEP.SYNCS 0x989680 ;  /* 0x009896800000895d */ /* 0x004fea0003900000 */
[----:B------:R-:W2:Y:S02]  /*a2a0*/  @!P0 SYNCS.PHASECHK.TRANS64 P0, [R0+URZ], R3 ;  /* 0x00000003000085a7 */ /* 0x000ea400080010ff */
[----:B--2---:R-:W-:Y:S05]  /*a2b0*/  @!P0 BRA `(.L_x_157) ;  /* 0xfffffffc00f08947 */ /* 0x004fea000383ffff */
[----:B------:R-:W-:Y:S05]  /*a2c0*/  BRA `(.L_x_158) ;  /* 0xffffff8800587947 */ /* 0x000fea000383ffff */
.L_x_45:
[----:B------:R-:W-:-:S07]  /*a2d0*/  MOV R0, UR5 ;  /* 0x0000000500007c02 */ /* 0x000fce0008000f00 */
.L_x_159:
[----:B-1----:R1:W2:Y:S02]  /*a2e0*/  SYNCS.PHASECHK.TRANS64.TRYWAIT P0, [R0+URZ], R3 ;  /* 0x00000003000075a7 */ /* 0x0022a400080011ff */
[----:B--2---:R-:W-:Y:S05]  /*a2f0*/  @!P0 NANOSLEEP.SYNCS 0x989680 ;  /* 0x009896800000895d */ /* 0x004fea0003900000 */
[----:B------:R-:W2:Y:S02]  /*a300*/  @!P0 SYNCS.PHASECHK.TRANS64 P0, [R0+URZ], R3 ;  /* 0x00000003000085a7 */ /* 0x000ea400080010ff */
[----:B--2---:R-:W-:Y:S05]  /*a310*/  @!P0 BRA `(.L_x_159) ;  /* 0xfffffffc00f08947 */ /* 0x004fea000383ffff */
[----:B------:R-:W-:Y:S05]  /*a320*/  BRA `(.L_x_160) ;  /* 0xffffff8800647947 */ /* 0x000fea000383ffff */
.L_x_46:
[----:B------:R-:W-:-:S07]  /*a330*/  MOV R0, UR5 ;  /* 0x0000000500007c02 */ /* 0x000fce0008000f00 */
.L_x_161:
[----:B-1----:R1:W2:Y:S02]  /*a340*/  SYNCS.PHASECHK.TRANS64.TRYWAIT P0, [R0+URZ], R3 ;  /* 0x00000003000075a7 */ /* 0x0022a400080011ff */
[----:B--2---:R-:W-:Y:S05]  /*a350*/  @!P0 NANOSLEEP.SYNCS 0x989680 ;  /* 0x009896800000895d */ /* 0x004fea0003900000 */
[----:B------:R-:W2:Y:S02]  /*a360*/  @!P0 SYNCS.PHASECHK.TRANS64 P0, [R0+URZ], R3 ;  /* 0x00000003000085a7 */ /* 0x000ea400080010ff */
[----:B--2---:R-:W-:Y:S05]  /*a370*/  @!P0 BRA `(.L_x_161) ;  /* 0xfffffffc00f08947 */ /* 0x004fea000383ffff */
[----:B------:R-:W-:Y:S05]  /*a380*/  BRA `(.L_x_162) ;  /* 0xffffff8800707947 */ /* 0x000fea000383ffff */
.L_x_47:
[----:B------:R-:W-:-:S07]  /*a390*/  MOV R0, UR5 ;  /* 0x0000000500007c02 */ /* 0x000fce0008000f00 */
.L_x_163:
[----:B-1----:R1:W2:Y:S02]  /*a3a0*/  SYNCS.PHASECHK.TRANS64.TRYWAIT P0, [R0+URZ], R3 ;  /* 0x00000003000075a7 */ /* 0x0022a400080011ff */
[----:B--2---:R-:W-:Y:S05]  /*a3b0*/  @!P0 NANOSLEEP.SYNCS 0x989680 ;  /* 0x009896800000895d */ /* 0x004fea0003900000 */
[----:B------:R-:W2:Y:S02]  /*a3c0*/  @!P0 SYNCS.PHASECHK.TRANS64 P0, [R0+URZ], R3 ;  /* 0x00000003000085a7 */ /* 0x000ea400080010ff */
[----:B--2---:R-:W-:Y:S05]  /*a3d0*/  @!P0 BRA `(.L_x_163) ;  /* 0xfffffffc00f08947 */ /* 0x004fea000383ffff */
[----:B------:R-:W-:Y:S05]  /*a3e0*/  BRA `(.L_x_164) ;  /* 0xffffff88007c7947 */ /* 0x000fea000383ffff */
.L_x_48:
[----:B------:R-:W-:-:S07]  /*a3f0*/  MOV R0, UR5 ;  /* 0x0000000500007c02 */ /* 0x000fce0008000f00 */
.L_x_165:
[----:B-1----:R1:W2:Y:S02]  /*a400*/  SYNCS.PHASECHK.TRANS64.TRYWAIT P0, [R0+URZ], R3 ;  /* 0x00000003000075a7 */ /* 0x0022a400080011ff */
[----:B--2---:R-:W-:Y:S05]  /*a410*/  @!P0 NANOSLEEP.SYNCS 0x989680 ;  /* 0x009896800000895d */ /* 0x004fea0003900000 */
[----:B------:R-:W2:Y:S02]  /*a420*/  @!P0 SYNCS.PHASECHK.TRANS64 P0, [R0+URZ], R3 ;  /* 0x00000003000085a7 */ /* 0x000ea400080010ff */
[----:B--2---:R-:W-:Y:S05]  /*a430*/  @!P0 BRA `(.L_x_165) ;  /* 0xfffffffc00f08947 */ /* 0x004fea000383ffff */
[----:B------:R-:W-:Y:S05]  /*a440*/  BRA `(.L_x_166) ;  /* 0xffffff8800887947 */ /* 0x000fea000383ffff */
.L_x_49:
[----:B------:R-:W-:-:S07]  /*a450*/  MOV R0, UR5 ;  /* 0x0000000500007c02 */ /* 0x000fce0008000f00 */
.L_x_167:
[----:B-1----:R1:W2:Y:S02]  /*a460*/  SYNCS.PHASECHK.TRANS64.TRYWAIT P0, [R0+URZ], R3 ;  /* 0x00000003000075a7 */ /* 0x0022a400080011ff */
[----:B--2---:R-:W-:Y:S05]  /*a470*/  @!P0 NANOSLEEP.SYNCS 0x989680 ;  /* 0x009896800000895d */ /* 0x004fea0003900000 */
[----:B------:R-:W2:Y:S02]  /*a480*/  @!P0 SYNCS.PHASECHK.TRANS64 P0, [R0+URZ], R3 ;  /* 0x00000003000085a7 */ /* 0x000ea400080010ff */
[----:B--2---:R-:W-:Y:S05]  /*a490*/  @!P0 BRA `(.L_x_167) ;  /* 0xfffffffc00f08947 */ /* 0x004fea000383ffff */
[----:B------:R-:W-:Y:S05]  /*a4a0*/  BRA `(.L_x_168) ;  /* 0xffffff8800947947 */ /* 0x000fea000383ffff */
.L_x_50:
[----:B------:R-:W-:-:S07]  /*a4b0*/  MOV R0, UR5 ;  /* 0x0000000500007c02 */ /* 0x000fce0008000f00 */
.L_x_169:
[----:B-1----:R1:W2:Y:S02]  /*a4c0*/  SYNCS.PHASECHK.TRANS64.TRYWAIT P0, [R0+URZ], R3 ;  /* 0x00000003000075a7 */ /* 0x0022a400080011ff */
[----:B--2---:R-:W-:Y:S05]  /*a4d0*/  @!P0 NANOSLEEP.SYNCS 0x989680 ;  /* 0x009896800000895d */ /* 0x004fea0003900000 */
[----:B------:R-:W2:Y:S02]  /*a4e0*/  @!P0 SYNCS.PHASECHK.TRANS64 P0, [R0+URZ], R3 ;  /* 0x00000003000085a7 */ /* 0x000ea400080010ff */
[----:B--2---:R-:W-:Y:S05]  /*a4f0*/  @!P0 BRA `(.L_x_169) ;  /* 0xfffffffc00f08947 */ /* 0x004fea000383ffff */
[----:B------:R-:W-:Y:S05]  /*a500*/  BRA `(.L_x_170) ;  /* 0xffffff8800a07947 */ /* 0x000fea000383ffff */
.L_x_51:
[----:B------:R-:W-:-:S07]  /*a510*/  MOV R0, UR5 ;  /* 0x0000000500007c02 */ /* 0x000fce0008000f00 */
.L_x_171:
[----:B-1----:R1:W2:Y:S02]  /*a520*/  SYNCS.PHASECHK.TRANS64.TRYWAIT P0, [R0+URZ], R3 ;  /* 0x00000003000075a7 */ /* 0x0022a400080011ff */
[----:B--2---:R-:W-:Y:S05]  /*a530*/  @!P0 NANOSLEEP.SYNCS 0x989680 ;  /* 0x009896800000895d */ /* 0x004fea0003900000 */
[----:B------:R-:W2:Y:S02]  /*a540*/  @!P0 SYNCS.PHASECHK.TRANS64 P0, [R0+URZ], R3 ;  /* 0x00000003000085a7 */ /* 0x000ea400080010ff */
[----:B--2---:R-:W-:Y:S05]  /*a550*/  @!P0 BRA `(.L_x_171) ;  /* 0xfffffffc00f08947 */ /* 0x004fea000383ffff */
[----:B------:R-:W-:Y:S05]  /*a560*/  BRA `(.L_x_172) ;  /* 0xffffff8800ac7947 */ /* 0x000fea000383ffff */
.L_x_52:
[----:B------:R-:W-:-:S07]  /*a570*/  MOV R0, UR5 ;  /* 0x0000000500007c02 */ /* 0x000fce0008000f00 */
.L_x_173:
[----:B-1----:R1:W2:Y:S02]  /*a580*/  SYNCS.PHASECHK.TRANS64.TRYWAIT P0, [R0+URZ], R3 ;  /* 0x00000003000075a7 */ /* 0x0022a400080011ff */
[----:B--2---:R-:W-:Y:S05]  /*a590*/  @!P0 NANOSLEEP.SYNCS 0x989680 ;  /* 0x009896800000895d */ /* 0x004fea0003900000 */
[----:B------:R-:W2:Y:S02]  /*a5a0*/  @!P0 SYNCS.PHASECHK.TRANS64 P0, [R0+URZ], R3 ;  /* 0x00000003000085a7 */ /* 0x000ea400080010ff */
[----:B--2---:R-:W-:Y:S05]  /*a5b0*/  @!P0 BRA `(.L_x_173) ;  /* 0xfffffffc00f08947 */ /* 0x004fea000383ffff */
[----:B------:R-:W-:Y:S05]  /*a5c0*/  BRA `(.L_x_174) ;  /* 0xffffff8800b87947 */ /* 0x000fea000383ffff */
.L_x_53:
[----:B------:R-:W-:-:S07]  /*a5d0*/  MOV R0, UR5 ;  /* 0x0000000500007c02 */ /* 0x000fce0008000f00 */
.L_x_175:
[----:B-1----:R1:W2:Y:S02]  /*a5e0*/  SYNCS.PHASECHK.TRANS64.TRYWAIT P0, [R0+URZ], R3 ;  /* 0x00000003000075a7 */ /* 0x0022a400080011ff */
[----:B--2---:R-:W-:Y:S05]  /*a5f0*/  @!P0 NANOSLEEP.SYNCS 0x989680 ;  /* 0x009896800000895d */ /* 0x004fea0003900000 */
[----:B------:R-:W2:Y:S02]  /*a600*/  @!P0 SYNCS.PHASECHK.TRANS64 P0, [R0+URZ], R3 ;  /* 0x00000003000085a7 */ /* 0x000ea400080010ff */
[----:B--2---:R-:W-:Y:S05]  /*a610*/  @!P0 BRA `(.L_x_175) ;  /* 0xfffffffc00f08947 */ /* 0x004fea000383ffff */
[----:B------:R-:W-:Y:S05]  /*a620*/  BRA `(.L_x_176) ;  /* 0xffffff8800c47947 */ /* 0x000fea000383ffff */
.L_x_54:
[----:B------:R-:W-:-:S07]  /*a630*/  MOV R0, UR5 ;  /* 0x0000000500007c02 */ /* 0x000fce0008000f00 */
.L_x_177:
[----:B-1----:R1:W2:Y:S02]  /*a640*/  SYNCS.PHASECHK.TRANS64.TRYWAIT P0, [R0+URZ], R3 ;  /* 0x00000003000075a7 */ /* 0x0022a400080011ff */
[----:B--2---:R-:W-:Y:S05]  /*a650*/  @!P0 NANOSLEEP.SYNCS 0x989680 ;  /* 0x009896800000895d */ /* 0x004fea0003900000 */
[----:B------:R-:W2:Y:S02]  /*a660*/  @!P0 SYNCS.PHASECHK.TRANS64 P0, [R0+URZ], R3 ;  /* 0x00000003000085a7 */ /* 0x000ea400080010ff */
[----:B--2---:R-:W-:Y:S05]  /*a670*/  @!P0 BRA `(.L_x_177) ;  /* 0xfffffffc00f08947 */ /* 0x004fea000383ffff */
[----:B------:R-:W-:Y:S05]  /*a680*/  BRA `(.L_x_178) ;  /* 0xffffff8800d07947 */ /* 0x000fea000383ffff */
.L_x_55:
[----:B------:R-:W-:-:S07]  /*a690*/  MOV R0, UR5 ;  /* 0x0000000500007c02 */ /* 0x000fce0008000f00 */
.L_x_179:
[----:B-1----:R1:W2:Y:S02]  /*a6a0*/  SYNCS.PHASECHK.TRANS64.TRYWAIT P0, [R0+URZ], R3 ;  /* 0x00000003000075a7 */ /* 0x0022a400080011ff */
[----:B--2---:R-:W-:Y:S05]  /*a6b0*/  @!P0 NANOSLEEP.SYNCS 0x989680 ;  /* 0x009896800000895d */ /* 0x004fea0003900000 */
[----:B------:R-:W2:Y:S02]  /*a6c0*/  @!P0 SYNCS.PHASECHK.TRANS64 P0, [R0+URZ], R3 ;  /* 0x00000003000085a7 */ /* 0x000ea400080010ff */
[----:B--2---:R-:W-:Y:S05]  /*a6d0*/  @!P0 BRA `(.L_x_179) ;  /* 0xfffffffc00f08947 */ /* 0x004fea000383ffff */
[----:B------:R-:W-:Y:S05]  /*a6e0*/  BRA `(.L_x_180) ;  /* 0xffffff8800dc7947 */ /* 0x000fea000383ffff */
.L_x_56:
[----:B------:R-:W-:-:S07]  /*a6f0*/  MOV R0, UR5 ;  /* 0x0000000500007c02 */ /* 0x000fce0008000f00 */
.L_x_181:
[----:B-1----:R1:W2:Y:S02]  /*a700*/  SYNCS.PHASECHK.TRANS64.TRYWAIT P0, [R0+URZ], R3 ;  /* 0x00000003000075a7 */ /* 0x0022a400080011ff */
[----:B--2---:R-:W-:Y:S05]  /*a710*/  @!P0 NANOSLEEP.SYNCS 0x989680 ;  /* 0x009896800000895d */ /* 0x004fea0003900000 */
[----:B------:R-:W2:Y:S02]  /*a720*/  @!P0 SYNCS.PHASECHK.TRANS64 P0, [R0+URZ], R3 ;  /* 0x00000003000085a7 */ /* 0x000ea400080010ff */
[----:B--2---:R-:W-:Y:S05]  /*a730*/  @!P0 BRA `(.L_x_181) ;  /* 0xfffffffc00f08947 */ /* 0x004fea000383ffff */
[----:B------:R-:W-:Y:S05]  /*a740*/  BRA `(.L_x_182) ;  /* 0xffffff8800e87947 */ /* 0x000fea000383ffff */
.L_x_57:
[----:B------:R-:W-:-:S07]  /*a750*/  MOV R0, UR5 ;  /* 0x0000000500007c02 */ /* 0x000fce0008000f00 */
.L_x_183:
[----:B-1----:R1:W2:Y:S02]  /*a760*/  SYNCS.PHASECHK.TRANS64.TRYWAIT P0, [R0+URZ], R3 ;  /* 0x00000003000075a7 */ /* 0x0022a400080011ff */
[----:B--2---:R-:W-:Y:S05]  /*a770*/  @!P0 NANOSLEEP.SYNCS 0x989680 ;  /* 0x009896800000895d */ /* 0x004fea0003900000 */
[----:B------:R-:W2:Y:S02]  /*a780*/  @!P0 SYNCS.PHASECHK.TRANS64 P0, [R0+URZ], R3 ;  /* 0x00000003000085a7 */ /* 0x000ea400080010ff */
[----:B--2---:R-:W-:Y:S05]  /*a790*/  @!P0 BRA `(.L_x_183) ;  /* 0xfffffffc00f08947 */ /* 0x004fea000383ffff */
[----:B------:R-:W-:Y:S05]  /*a7a0*/  BRA `(.L_x_184) ;  /* 0xffffff8800f47947 */ /* 0x000fea000383ffff */
.L_x_58:
[----:B------:R-:W-:-:S07]  /*a7b0*/  MOV R0, UR5 ;  /* 0x0000000500007c02 */ /* 0x000fce0008000f00 */
.L_x_185:
[----:B-1----:R1:W2:Y:S02]  /*a7c0*/  SYNCS.PHASECHK.TRANS64.TRYWAIT P0, [R0+URZ], R3 ;  /* 0x00000003000075a7 */ /* 0x0022a400080011ff */
[----:B--2---:R-:W-:Y:S05]  /*a7d0*/  @!P0 NANOSLEEP.SYNCS 0x989680 ;  /* 0x009896800000895d */ /* 0x004fea0003900000 */
[----:B------:R-:W2:Y:S02]  /*a7e0*/  @!P0 SYNCS.PHASECHK.TRANS64 P0, [R0+URZ], R3 ;  /* 0x00000003000085a7 */ /* 0x000ea400080010ff */
[----:B--2---:R-:W-:Y:S05]  /*a7f0*/  @!P0 BRA `(.L_x_185) ;  /* 0xfffffffc00f08947 */ /* 0x004fea000383ffff */
[----:B------:R-:W-:Y:S05]  /*a800*/  BRA `(.L_x_186) ;  /* 0xffffff8c00007947 */ /* 0x000fea000383ffff */
.L_x_59:
[----:B------:R-:W-:-:S07]  /*a810*/  MOV R0, UR5 ;  /* 0x0000000500007c02 */ /* 0x000fce0008000f00 */
.L_x_187:
[----:B-1----:R1:W2:Y:S02]  /*a820*/  SYNCS.PHASECHK.TRANS64.TRYWAIT P0, [R0+URZ], R3 ;  /* 0x00000003000075a7 */ /* 0x0022a400080011ff */
[----:B--2---:R-:W-:Y:S05]  /*a830*/  @!P0 NANOSLEEP.SYNCS 0x989680 ;  /* 0x009896800000895d */ /* 0x004fea0003900000 */
[----:B------:R-:W2:Y:S02]  /*a840*/  @!P0 SYNCS.PHASECHK.TRANS64 P0, [R0+URZ], R3 ;  /* 0x00000003000085a7 */ /* 0x000ea400080010ff */
[----:B--2---:R-:W-:Y:S05]  /*a850*/  @!P0 BRA `(.L_x_187) ;  /* 0xfffffffc00f08947 */ /* 0x004fea000383ffff */
[----:B------:R-:W-:Y:S05]  /*a860*/  BRA `(.L_x_188) ;  /* 0xffffff8c000c7947 */ /* 0x000fea000383ffff */
.L_x_60:
[----:B------:R-:W-:-:S07]  /*a870*/  MOV R0, UR5 ;  /* 0x0000000500007c02 */ /* 0x000fce0008000f00 */
.L_x_189:
[----:B-1----:R1:W2:Y:S02]  /*a880*/  SYNCS.PHASECHK.TRANS64.TRYWAIT P0, [R0+URZ], R3 ;  /* 0x00000003000075a7 */ /* 0x0022a400080011ff */
[----:B--2---:R-:W-:Y:S05]  /*a890*/  @!P0 NANOSLEEP.SYNCS 0x989680 ;  /* 0x009896800000895d */ /* 0x004fea0003900000 */
[----:B------:R-:W2:Y:S02]  /*a8a0*/  @!P0 SYNCS.PHASECHK.TRANS64 P0, [R0+URZ], R3 ;  /* 0x00000003000085a7 */ /* 0x000ea400080010ff */
[----:B--2---:R-:W-:Y:S05]  /*a8b0*/  @!P0 BRA `(.L_x_189) ;  /* 0xfffffffc00f08947 */ /* 0x004fea000383ffff */
[----:B------:R-:W-:Y:S05]  /*a8c0*/  BRA `(.L_x_190) ;  /* 0xffffff8c00187947 */ /* 0x000fea000383ffff */
.L_x_61:
[----:B------:R-:W-:-:S07]  /*a8d0*/  MOV R0, UR5 ;  /* 0x0000000500007c02 */ /* 0x000fce0008000f00 */
.L_x_191:
[----:B-1----:R1:W2:Y:S02]  /*a8e0*/  SYNCS.PHASECHK.TRANS64.TRYWAIT P0, [R0+URZ], R3 ;  /* 0x00000003000075a7 */ /* 0x0022a400080011ff */
[----:B--2---:R-:W-:Y:S05]  /*a8f0*/  @!P0 NANOSLEEP.SYNCS 0x989680 ;  /* 0x009896800000895d */ /* 0x004fea0003900000 */
[----:B------:R-:W2:Y:S02]  /*a900*/  @!P0 SYNCS.PHASECHK.TRANS64 P0, [R0+URZ], R3 ;  /* 0x00000003000085a7 */ /* 0x000ea400080010ff */
[----:B--2---:R-:W-:Y:S05]  /*a910*/  @!P0 BRA `(.L_x_191) ;  /* 0xfffffffc00f08947 */ /* 0x004fea000383ffff */
[----:B------:R-:W-:Y:S05]  /*a920*/  BRA `(.L_x_192) ;  /* 0xffffff8c00247947 */ /* 0x000fea000383ffff */
.L_x_62:
[----:B------:R-:W-:-:S07]  /*a930*/  MOV R0, UR5 ;  /* 0x0000000500007c02 */ /* 0x000fce0008000f00 */
.L_x_193:
[----:B-1----:R1:W2:Y:S02]  /*a940*/  SYNCS.PHASECHK.TRANS64.TRYWAIT P0, [R0+URZ], R3 ;  /* 0x00000003000075a7 */ /* 0x0022a400080011ff */
[----:B--2---:R-:W-:Y:S05]  /*a950*/  @!P0 NANOSLEEP.SYNCS 0x989680 ;  /* 0x009896800000895d */ /* 0x004fea0003900000 */
[----:B------:R-:W2:Y:S02]  /*a960*/  @!P0 SYNCS.PHASECHK.TRANS64 P0, [R0+URZ], R3 ;  /* 0x00000003000085a7 */ /* 0x000ea400080010ff */
[----:B--2---:R-:W-:Y:S05]  /*a970*/  @!P0 BRA `(.L_x_193) ;  /* 0xfffffffc00f08947 */ /* 0x004fea000383ffff */
[----:B------:R-:W-:Y:S05]  /*a980*/  BRA `(.L_x_194) ;  /* 0xffffff8c00307947 */ /* 0x000fea000383ffff */
.L_x_63:
[----:B------:R-:W-:-:S07]  /*a990*/  MOV R0, UR5 ;  /* 0x0000000500007c02 */ /* 0x000fce0008000f00 */
.L_x_195:
[----:B-1----:R1:W2:Y:S02]  /*a9a0*/  SYNCS.PHASECHK.TRANS64.TRYWAIT P0, [R0+URZ], R3 ;  /* 0x00000003000075a7 */ /* 0x0022a400080011ff */
[----:B--2---:R-:W-:Y:S05]  /*a9b0*/  @!P0 NANOSLEEP.SYNCS 0x989680 ;  /* 0x009896800000895d */ /* 0x004fea0003900000 */
[----:B------:R-:W2:Y:S02]  /*a9c0*/  @!P0 SYNCS.PHASECHK.TRANS64 P0, [R0+URZ], R3 ;  /* 0x00000003000085a7 */ /* 0x000ea400080010ff */
[----:B--2---:R-:W-:Y:S05]  /*a9d0*/  @!P0 BRA `(.L_x_195) ;  /* 0xfffffffc00f08947 */ /* 0x004fea000383ffff */
[----:B------:R-:W-:Y:S05]  /*a9e0*/  BRA `(.L_x_196) ;  /* 0xffffff8c003c7947 */ /* 0x000fea000383ffff */
.L_x_64:
[----:B------:R-:W-:-:S07]  /*a9f0*/  MOV R0, UR5 ;  /* 0x0000000500007c02 */ /* 0x000fce0008000f00 */
.L_x_197:
[----:B-1----:R1:W2:Y:S02]  /*aa00*/  SYNCS.PHASECHK.TRANS64.TRYWAIT P0, [R0+URZ], R3 ;  /* 0x00000003000075a7 */ /* 0x0022a400080011ff */
[----:B--2---:R-:W-:Y:S05]  /*aa10*/  @!P0 NANOSLEEP.SYNCS 0x989680 ;  /* 0x009896800000895d */ /* 0x004fea0003900000 */
[----:B------:R-:W2:Y:S02]  /*aa20*/  @!P0 SYNCS.PHASECHK.TRANS64 P0, [R0+URZ], R3 ;  /* 0x00000003000085a7 */ /* 0x000ea400080010ff */
[----:B--2---:R-:W-:Y:S05]  /*aa30*/  @!P0 BRA `(.L_x_197) ;  /* 0xfffffffc00f08947 */ /* 0x004fea000383ffff */
[----:B------:R-:W-:Y:S05]  /*aa40*/  BRA `(.L_x_198) ;  /* 0xffffff8c00487947 */ /* 0x000fea000383ffff */
.L_x_65:
[----:B------:R-:W-:-:S07]  /*aa50*/  MOV R0, UR5 ;  /* 0x0000000500007c02 */ /* 0x000fce0008000f00 */
.L_x_199:
[----:B-1----:R1:W2:Y:S02]  /*aa60*/  SYNCS.PHASECHK.TRANS64.TRYWAIT P0, [R0+URZ], R3 ;  /* 0x00000003000075a7 */ /* 0x0022a400080011ff */
[----:B--2---:R-:W-:Y:S05]  /*aa70*/  @!P0 NANOSLEEP.SYNCS 0x989680 ;  /* 0x009896800000895d */ /* 0x004fea0003900000 */
[----:B------:R-:W2:Y:S02]  /*aa80*/  @!P0 SYNCS.PHASECHK.TRANS64 P0, [R0+URZ], R3 ;  /* 0x00000003000085a7 */ /* 0x000ea400080010ff */
[----:B--2---:R-:W-:Y:S05]  /*aa90*/  @!P0 BRA `(.L_x_199) ;  /* 0xfffffffc00f08947 */ /* 0x004fea000383ffff */
[----:B------:R-:W-:Y:S05]  /*aaa0*/  BRA `(.L_x_200) ;  /* 0xffffff8c00547947 */ /* 0x000fea000383ffff */
.L_x_66:
[----:B------:R-:W-:-:S07]  /*aab0*/  MOV R0, UR5 ;  /* 0x0000000500007c02 */ /* 0x000fce0008000f00 */
.L_x_201:
[----:B-1----:R1:W2:Y:S02]  /*aac0*/  SYNCS.PHASECHK.TRANS64.TRYWAIT P0, [R0+URZ], R3 ;  /* 0x00000003000075a7 */ /* 0x0022a400080011ff */
[----:B--2---:R-:W-:Y:S05]  /*aad0*/  @!P0 NANOSLEEP.SYNCS 0x989680 ;  /* 0x009896800000895d */ /* 0x004fea0003900000 */
[----:B------:R-:W2:Y:S02]  /*aae0*/  @!P0 SYNCS.PHASECHK.TRANS64 P0, [R0+URZ], R3 ;  /* 0x00000003000085a7 */ /* 0x000ea400080010ff */
[----:B--2---:R-:W-:Y:S05]  /*aaf0*/  @!P0 BRA `(.L_x_201) ;  /* 0xfffffffc00f08947 */ /* 0x004fea000383ffff */
[----:B------:R-:W-:Y:S05]  /*ab00*/  BRA `(.L_x_202) ;  /* 0xffffff8c00607947 */ /* 0x000fea000383ffff */
.L_x_67:
[----:B------:R-:W-:-:S07]  /*ab10*/  MOV R0, UR5 ;  /* 0x0000000500007c02 */ /* 0x000fce0008000f00 */
.L_x_203:
[----:B-1----:R1:W2:Y:S02]  /*ab20*/  SYNCS.PHASECHK.TRANS64.TRYWAIT P0, [R0+URZ], R3 ;  /* 0x00000003000075a7 */ /* 0x0022a400080011ff */
[----:B--2---:R-:W-:Y:S05]  /*ab30*/  @!P0 NANOSLEEP.SYNCS 0x989680 ;  /* 0x009896800000895d */ /* 0x004fea0003900000 */
[----:B------:R-:W2:Y:S02]  /*ab40*/  @!P0 SYNCS.PHASECHK.TRANS64 P0, [R0+URZ], R3 ;  /* 0x00000003000085a7 */ /* 0x000ea400080010ff */
[----:B--2---:R-:W-:Y:S05]  /*ab50*/  @!P0 BRA `(.L_x_203) ;  /* 0xfffffffc00f08947 */ /* 0x004fea000383ffff */
[----:B------:R-:W-:Y:S05]  /*ab60*/  BRA `(.L_x_204) ;  /* 0xffffff8c006c7947 */ /* 0x000fea000383ffff */
.L_x_68:
[----:B------:R-:W-:-:S07]  /*ab70*/  MOV R0, UR5 ;  /* 0x0000000500007c02 */ /* 0x000fce0008000f00 */
.L_x_205:
[----:B-1----:R1:W2:Y:S02]  /*ab80*/  SYNCS.PHASECHK.TRANS64.TRYWAIT P0, [R0+URZ], R3 ;  /* 0x00000003000075a7 */ /* 0x0022a400080011ff */
[----:B--2---:R-:W-:Y:S05]  /*ab90*/  @!P0 NANOSLEEP.SYNCS 0x989680 ;  /* 0x009896800000895d */ /* 0x004fea0003900000 */
[----:B------:R-:W2:Y:S02]  /*aba0*/  @!P0 SYNCS.PHASECHK.TRANS64 P0, [R0+URZ], R3 ;  /* 0x00000003000085a7 */ /* 0x000ea400080010ff */
[----:B--2---:R-:W-:Y:S05]  /*abb0*/  @!P0 BRA `(.L_x_205) ;  /* 0xfffffffc00f08947 */ /* 0x004fea000383ffff */
[----:B------:R-:W-:Y:S05]  /*abc0*/  BRA `(.L_x_206) ;  /* 0xffffff8c00787947 */ /* 0x000fea000383ffff */
.L_x_69:
[----:B------:R-:W-:-:S07]  /*abd0*/  MOV R0, UR5 ;  /* 0x0000000500007c02 */ /* 0x000fce0008000f00 */
.L_x_207:
[----:B-1----:R1:W2:Y:S02]  /*abe0*/  SYNCS.PHASECHK.TRANS64.TRYWAIT P0, [R0+URZ], R3 ;  /* 0x00000003000075a7 */ /* 0x0022a400080011ff */
[----:B--2---:R-:W-:Y:S05]  /*abf0*/  @!P0 NANOSLEEP.SYNCS 0x989680 ;  /* 0x009896800000895d */ /* 0x004fea0003900000 */
[----:B------:R-:W2:Y:S02]  /*ac00*/  @!P0 SYNCS.PHASECHK.TRANS64 P0, [R0+URZ], R3 ;  /* 0x00000003000085a7 */ /* 0x000ea400080010ff */
[----:B--2---:R-:W-:Y:S05]  /*ac10*/  @!P0 BRA `(.L_x_207) ;  /* 0xfffffffc00f08947 */ /* 0x004fea000383ffff */
[----:B------:R-:W-:Y:S05]  /*ac20*/  BRA `(.L_x_208) ;  /* 0xffffff8c00847947 */ /* 0x000fea000383ffff */
.L_x_70:
[----:B------:R-:W-:-:S07]  /*ac30*/  MOV R0, UR5 ;  /* 0x0000000500007c02 */ /* 0x000fce0008000f00 */
.L_x_209:
[----:B-1----:R1:W2:Y:S02]  /*ac40*/  SYNCS.PHASECHK.TRANS64.TRYWAIT P0, [R0+URZ], R3 ;  /* 0x00000003000075a7 */ /* 0x0022a400080011ff */
[----:B--2---:R-:W-:Y:S05]  /*ac50*/  @!P0 NANOSLEEP.SYNCS 0x989680 ;  /* 0x009896800000895d */ /* 0x004fea0003900000 */
[----:B------:R-:W2:Y:S02]  /*ac60*/  @!P0 SYNCS.PHASECHK.TRANS64 P0, [R0+URZ], R3 ;  /* 0x00000003000085a7 */ /* 0x000ea400080010ff */
[----:B--2---:R-:W-:Y:S05]  /*ac70*/  @!P0 BRA `(.L_x_209) ;  /* 0xfffffffc00f08947 */ /* 0x004fea000383ffff */
[----:B------:R-:W-:Y:S05]  /*ac80*/  BRA `(.L_x_210) ;  /* 0xffffff8c00907947 */ /* 0x000fea000383ffff */
.L_x_71:
[----:B------:R-:W-:-:S07]  /*ac90*/  MOV R0, UR5 ;  /* 0x0000000500007c02 */ /* 0x000fce0008000f00 */
.L_x_211:
[----:B-1----:R1:W2:Y:S02]  /*aca0*/  SYNCS.PHASECHK.TRANS64.TRYWAIT P0, [R0+URZ], R3 ;  /* 0x00000003000075a7 */ /* 0x0022a400080011ff */
[----:B--2---:R-:W-:Y:S05]  /*acb0*/  @!P0 NANOSLEEP.SYNCS 0x989680 ;  /* 0x009896800000895d */ /* 0x004fea0003900000 */
[----:B------:R-:W2:Y:S02]  /*acc0*/  @!P0 SYNCS.PHASECHK.TRANS64 P0, [R0+URZ], R3 ;  /* 0x00000003000085a7 */ /* 0x000ea400080010ff */
[----:B--2---:R-:W-:Y:S05]  /*acd0*/  @!P0 BRA `(.L_x_211) ;  /* 0xfffffffc00f08947 */ /* 0x004fea000383ffff */
[----:B------:R-:W-:Y:S05]  /*ace0*/  BRA `(.L_x_212) ;  /* 0xffffff8c009c7947 */ /* 0x000fea000383ffff */
.L_x_72:
[----:B------:R-:W-:-:S07]  /*acf0*/  MOV R0, UR5 ;  /* 0x0000000500007c02 */ /* 0x000fce0008000f00 */
.L_x_213:
[----:B-1----:R1:W2:Y:S02]  /*ad00*/  SYNCS.PHASECHK.TRANS64.TRYWAIT P0, [R0+URZ], R3 ;  /* 0x00000003000075a7 */ /* 0x0022a400080011ff */
[----:B--2---:R-:W-:Y:S05]  /*ad10*/  @!P0 NANOSLEEP.SYNCS 0x989680 ;  /* 0x009896800000895d */ /* 0x004fea0003900000 */
[----:B------:R-:W2:Y:S02]  /*ad20*/  @!P0 SYNCS.PHASECHK.TRANS64 P0, [R0+URZ], R3 ;  /* 0x00000003000085a7 */ /* 0x000ea400080010ff */
[----:B--2---:R-:W-:Y:S05]  /*ad30*/  @!P0 BRA `(.L_x_213) ;  /* 0xfffffffc00f08947 */ /* 0x004fea000383ffff */
[----:B------:R-:W-:Y:S05]  /*ad40*/  BRA `(.L_x_214) ;  /* 0xffffff8c00a87947 */ /* 0x000fea000383ffff */
.L_x_73:
[----:B------:R-:W-:-:S07]  /*ad50*/  MOV R0, UR5 ;  /* 0x0000000500007c02 */ /* 0x000fce0008000f00 */
.L_x_215:
[----:B-1----:R1:W2:Y:S02]  /*ad60*/  SYNCS.PHASECHK.TRANS64.TRYWAIT P0, [R0+URZ], R3 ;  /* 0x00000003000075a7 */ /* 0x0022a400080011ff */
[----:B--2---:R-:W-:Y:S05]  /*ad70*/  @!P0 NANOSLEEP.SYNCS 0x989680 ;  /* 0x009896800000895d */ /* 0x004fea0003900000 */
[----:B------:R-:W2:Y:S02]  /*ad80*/  @!P0 SYNCS.PHASECHK.TRANS64 P0, [R0+URZ], R3 ;  /* 0x00000003000085a7 */ /* 0x000ea400080010ff */
[----:B--2---:R-:W-:Y:S05]  /*ad90*/  @!P0 BRA `(.L_x_215) ;  /* 0xfffffffc00f08947 */ /* 0x004fea000383ffff */
[----:B------:R-:W-:Y:S05]  /*ada0*/  BRA `(.L_x_216) ;  /* 0xffffff8c00b47947 */ /* 0x000fea000383ffff */
.L_x_74:
[----:B------:R-:W-:-:S07]  /*adb0*/  MOV R0, UR5 ;  /* 0x0000000500007c02 */ /* 0x000fce0008000f00 */
.L_x_217:
[----:B-1----:R1:W2:Y:S02]  /*adc0*/  SYNCS.PHASECHK.TRANS64.TRYWAIT P0, [R0+URZ], R3 ;  /* 0x00000003000075a7 */ /* 0x0022a400080011ff */
[----:B--2---:R-:W-:Y:S05]  /*add0*/  @!P0 NANOSLEEP.SYNCS 0x989680 ;  /* 0x009896800000895d */ /* 0x004fea0003900000 */
[----:B------:R-:W2:Y:S02]  /*ade0*/  @!P0 SYNCS.PHASECHK.TRANS64 P0, [R0+URZ], R3 ;  /* 0x00000003000085a7 */ /* 0x000ea400080010ff */
[----:B--2---:R-:W-:Y:S05]  /*adf0*/  @!P0 BRA `(.L_x_217) ;  /* 0xfffffffc00f08947 */ /* 0x004fea000383ffff */
[----:B------:R-:W-:Y:S05]  /*ae00*/  BRA `(.L_x_218) ;  /* 0xffffff8c00c07947 */ /* 0x000fea000383ffff */
.L_x_77:
[----:B--2---:R2:W3:Y:S02]  /*ae10*/  SYNCS.PHASECHK.TRANS64.TRYWAIT P0, [R2+URZ+0x290], R5 ;  /* 0x00029005020075a7 */ /* 0x0044e400080011ff */
[----:B---3--:R-:W-:Y:S05]  /*ae20*/  @!P0 NANOSLEEP.SYNCS 0x989680 ;  /* 0x009896800000895d */ /* 0x008fea0003900000 */
[----:B------:R-:W3:Y:S02]  /*ae30*/  @!P0 SYNCS.PHASECHK.TRANS64 P0, [R2+URZ+0x290], R5 ;  /* 0x00029005020085a7 */ /* 0x000ee400080010ff */
[----:B---3--:R-:W-:Y:S05]  /*ae40*/  @!P0 BRA `(.L_x_77) ;  /* 0xfffffffc00f08947 */ /* 0x008fea000383ffff */
[----:B------:R-:W-:Y:S05]  /*ae50*/  BRA `(.L_x_219) ;  /* 0xffffff90001c7947 */ /* 0x000fea000383ffff */
.L_x_78:
[----:B------:R-:W-:-:S07]  /*ae60*/  MOV R2, UR4 ;  /* 0x0000000400027c02 */ /* 0x000fce0008000f00 */
.L_x_220:
[----:B--2---:R2:W3:Y:S02]  /*ae70*/  SYNCS.PHASECHK.TRANS64.TRYWAIT P0, [R2+URZ+0x240], R5 ;  /* 0x00024005020075a7 */ /* 0x0044e400080011ff */
[----:B---3--:R-:W-:Y:S05]  /*ae80*/  @!P0 NANOSLEEP.SYNCS 0x989680 ;  /* 0x009896800000895d */ /* 0x008fea0003900000 */
[----:B------:R-:W3:Y:S02]  /*ae90*/  @!P0 SYNCS.PHASECHK.TRANS64 P0, [R2+URZ+0x240], R5 ;  /* 0x00024005020085a7 */ /* 0x000ee400080010ff */
[----:B---3--:R-:W-:Y:S05]  /*aea0*/  @!P0 BRA `(.L_x_220) ;  /* 0xfffffffc00f08947 */ /* 0x008fea000383ffff */
[----:B------:R-:W-:Y:S05]  /*aeb0*/  BRA `(.L_x_221) ;  /* 0xffffff90002c7947 */ /* 0x000fea000383ffff */
.L_x_79:
[----:B--2---:R2:W3:Y:S02]  /*aec0*/  SYNCS.PHASECHK.TRANS64.TRYWAIT P1, [R2+URZ+0x230], R5 ;  /* 0x00023005020075a7 */ /* 0x0044e400080211ff */
[----:B---3--:R-:W-:Y:S05]  /*aed0*/  @!P1 NANOSLEEP.SYNCS 0x989680 ;  /* 0x009896800000995d */ /* 0x008fea0003900000 */
[----:B------:R-:W3:Y:S02]  /*aee0*/  @!P1 SYNCS.PHASECHK.TRANS64 P1, [R2+URZ+0x230], R5 ;  /* 0x00023005020095a7 */ /* 0x000ee400080210ff */
[----:B---3--:R-:W-:Y:S05]  /*aef0*/  @!P1 BRA `(.L_x_79) ;  /* 0xfffffffc00f09947 */ /* 0x008fea000383ffff */
[----:B------:R-:W-:Y:S05]  /*af00*/  BRA `(.L_x_222) ;  /* 0xffffff90005c7947 */ /* 0x000fea000383ffff */
.L_x_82:
[----:B------:R-:W-:-:S07]  /*af10*/  MOV R0, UR4 ;  /* 0x0000000400007c02 */ /* 0x000fce0008000f00 */
.L_x_223:
[----:B--2---:R2:W3:Y:S02]  /*af20*/  SYNCS.PHASECHK.TRANS64.TRYWAIT P0, [R0+URZ+0x240], R3 ;  /* 0x00024003000075a7 */ /* 0x0044e400080011ff */
[----:B---3--:R-:W-:Y:S05]  /*af30*/  @!P0 NANOSLEEP.SYNCS 0x989680 ;  /* 0x009896800000895d */ /* 0x008fea0003900000 */
[----:B------:R-:W3:Y:S02]  /*af40*/  @!P0 SYNCS.PHASECHK.TRANS64 P0, [R0+URZ+0x240], R3 ;  /* 0x00024003000085a7 */ /* 0x000ee400080010ff */
[----:B---3--:R-:W-:Y:S05]  /*af50*/  @!P0 BRA `(.L_x_223) ;  /* 0xfffffffc00f08947 */ /* 0x008fea000383ffff */
[----:B------:R-:W-:Y:S05]  /*af60*/  BRA `(.L_x_81) ;  /* 0xffffff9000b07947 */ /* 0x000fea000383ffff */
.L_x_91:
[----:B--2---:R-:W-:-:S04]  /*af70*/  MOV R0, UR5 ;  /* 0x0000000500007c02 */ /* 0x004fc80008000f00 */
[----:B------:R2:W3:Y:S03]  /*af80*/  SYNCS.PHASECHK.TRANS64.TRYWAIT P0, [R0+URZ+0x8], R7 ;  /* 0x00000807000075a7 */ /* 0x0004e600080011ff */
[----:B---3--:R-:W-:Y:S05]  /*af90*/  @!P0 NANOSLEEP.SYNCS 0x989680 ;  /* 0x009896800000895d */ /* 0x008fea0003900000 */
[----:B------:R-:W3:Y:S02]  /*afa0*/  @!P0 SYNCS.PHASECHK.TRANS64 P0, [R0+URZ+0x8], R7 ;  /* 0x00000807000085a7 */ /* 0x000ee400080010ff */
[----:B---3--:R-:W-:Y:S05]  /*afb0*/  @!P0 BRA `(.L_x_91) ;  /* 0xfffffffc00ec8947 */ /* 0x008fea000383ffff */
[----:B------:R-:W-:Y:S05]  /*afc0*/  BRA `(.L_x_90) ;  /* 0xffffff9400647947 */ /* 0x000fea000383ffff */
.L_x_93:
[----:B------:R-:W-:Y:S01]  /*afd0*/  BSSY B0, `(.L_x_224) ;  /* 0x0000006000007945 */ /* 0x000fe20003800000 */
[----:B------:R-:W-:-:S07]  /*afe0*/  MOV R15, 0xffffffff ;  /* 0xffffffff000f7802 */ /* 0x000fce0000000f00 */
[----:B-12--5:R-:W-:Y:S05]  /*aff0*/  WARPSYNC.COLLECTIVE R15, `(.L_x_225) ;  /* 0x000000000f0c7348 */ /* 0x026fea0003c00000 */
[----:B------:R-:W-:Y:S02]  /*b000*/  ELECT P6, UR79, PT ;  /* 0x00000000004f782f */ /* 0x000fe400038c0000 */
[----:B------:R-:W-:Y:S01]  /*b010*/  MOV R14, UR79 ;  /* 0x0000004f000e7c02 */ /* 0x000fe20008000f00 */
[----:B-12--5:R-:W-:Y:S10]  /*b020*/  ENDCOLLECTIVE ;  /* 0x000000000000791b */ /* 0x026ff40003800000 */
.L_x_225:
[----:B------:R-:W-:Y:S05]  /*b030*/  BSYNC B0 ;  /* 0x0000000000007941 */ /* 0x000fea0003800000 */
.L_x_224:
[----:B------:R-:W-:Y:S01]  /*b040*/  PLOP3.LUT P0, PT, P6, PT, PT, 0x80, 0x8 ;  /* 0x000000000008781c */ /* 0x000fe2000370f070 */
[----:B------:R-:W-:-:S12]  /*b050*/  BRA `(.L_x_226) ;  /* 0xffffff9400907947 */ /* 0x000fd8000383ffff */
.L_x_95:
[----:B--2---:R-:W-:-:S04]  /*b060*/  MOV R0, UR5 ;  /* 0x0000000500007c02 */ /* 0x004fc80008000f00 */
[----:B------:R2:W3:Y:S03]  /*b070*/  SYNCS.PHASECHK.TRANS64.TRYWAIT P0, [R0+URZ+0x8], R5 ;  /* 0x00000805000075a7 */ /* 0x0004e600080011ff */
[----:B---3--:R-:W-:Y:S05]  /*b080*/  @!P0 NANOSLEEP.SYNCS 0x989680 ;  /* 0x009896800000895d */ /* 0x008fea0003900000 */
[----:B------:R-:W3:Y:S02]  /*b090*/  @!P0 SYNCS.PHASECHK.TRANS64 P0, [R0+URZ+0x8], R5 ;  /* 0x00000805000085a7 */ /* 0x000ee400080010ff */
[----:B---3--:R-:W-:Y:S05]  /*b0a0*/  @!P0 BRA `(.L_x_95) ;  /* 0xfffffffc00ec8947 */ /* 0x008fea000383ffff */
[----:B------:R-:W-:Y:S05]  /*b0b0*/  BRA `(.L_x_94) ;  /* 0xffffff9400947947 */ /* 0x000fea000383ffff */
.L_x_96:
[----:B-1----:R1:W2:Y:S02]  /*b0c0*/  SYNCS.PHASECHK.TRANS64.TRYWAIT P0, [R0+URZ+0x230], R5 ;  /* 0x00023005000075a7 */ /* 0x0022a400080011ff */
[----:B--2---:R-:W-:Y:S05]  /*b0d0*/  @!P0 NANOSLEEP.SYNCS 0x989680 ;  /* 0x009896800000895d */ /* 0x004fea0003900000 */
[----:B------:R-:W2:Y:S02]  /*b0e0*/  @!P0 SYNCS.PHASECHK.TRANS64 P0, [R0+URZ+0x230], R5 ;  /* 0x00023005000085a7 */ /* 0x000ea400080010ff */
[----:B--2---:R-:W-:Y:S05]  /*b0f0*/  @!P0 BRA `(.L_x_96) ;  /* 0xfffffffc00f08947 */ /* 0x004fea000383ffff */
[----:B------:R-:W-:Y:S05]  /*b100*/  BRA `(.L_x_227) ;  /* 0xffffff9800687947 */ /* 0x000fea000383ffff */
.L_x_98:
[----:B------:R-:W-:-:S07]  /*b110*/  MOV R0, UR19 ;  /* 0x0000001300007c02 */ /* 0x000fce0008000f00 */
.L_x_228:
[----:B-1----:R1:W2:Y:S02]  /*b120*/  SYNCS.PHASECHK.TRANS64.TRYWAIT P0, [R0+URZ+0x270], R5 ;  /* 0x00027005000075a7 */ /* 0x0022a400080011ff */
[----:B--2---:R-:W-:Y:S05]  /*b130*/  @!P0 NANOSLEEP.SYNCS 0x989680 ;  /* 0x009896800000895d */ /* 0x004fea0003900000 */
[----:B------:R-:W2:Y:S02]  /*b140*/  @!P0 SYNCS.PHASECHK.TRANS64 P0, [R0+URZ+0x270], R5 ;  /* 0x00027005000085a7 */ /* 0x000ea400080010ff */
[----:B--2---:R-:W-:Y:S05]  /*b150*/  @!P0 BRA `(.L_x_228) ;  /* 0xfffffffc00f08947 */ /* 0x004fea000383ffff */
[----:B------:R-:W-:Y:S05]  /*b160*/  BRA `(.L_x_229) ;  /* 0xffffff9800b07947 */ /* 0x000fea000383ffff */
.L_x_101:
[----:B------:R-:W-:Y:S07]  /*b170*/  MOV R0, UR6 ;  /* 0x0000000600007c02 */ /* 0x000fee0008000f00 */
.L_x_230:
[----:B-1----:R1:W2:Y:S02]  /*b180*/  SYNCS.PHASECHK.TRANS64.TRYWAIT P0, [R0+URZ], R5 ;  /* 0x00000005000075a7 */ /* 0x0022a400080011ff */
[----:B--2---:R-:W-:Y:S05]  /*b190*/  @!P0 NANOSLEEP.SYNCS 0x989680 ;  /* 0x009896800000895d */ /* 0x004fea0003900000 */
[----:B------:R-:W2:Y:S02]  /*b1a0*/  @!P0 SYNCS.PHASECHK.TRANS64 P0, [R0+URZ], R5 ;  /* 0x00000005000085a7 */ /* 0x000ea400080010ff */
[----:B--2---:R-:W-:Y:S05]  /*b1b0*/  @!P0 BRA `(.L_x_230) ;  /* 0xfffffffc00f08947 */ /* 0x004fea000383ffff */
[----:B------:R-:W-:Y:S05]  /*b1c0*/  BRA `(.L_x_100) ;  /* 0xffffff9800c87947 */ /* 0x000fea000383ffff */
.L_x_105:
[----:B-1----:R-:W-:-:S07]  /*b1d0*/  MOV R0, UR4 ;  /* 0x0000000400007c02 */ /* 0x002fce0008000f00 */
.L_x_231:
[----:B-1----:R1:W2:Y:S02]  /*b1e0*/  SYNCS.PHASECHK.TRANS64.TRYWAIT P0, [R0+URZ], R3 ;  /* 0x00000003000075a7 */ /* 0x0022a400080011ff */
[----:B--2---:R-:W-:Y:S05]  /*b1f0*/  @!P0 NANOSLEEP.SYNCS 0x989680 ;  /* 0x009896800000895d */ /* 0x004fea0003900000 */
[----:B------:R-:W2:Y:S02]  /*b200*/  @!P0 SYNCS.PHASECHK.TRANS64 P0, [R0+URZ], R3 ;  /* 0x00000003000085a7 */ /* 0x000ea400080010ff */
[----:B--2---:R-:W-:Y:S05]  /*b210*/  @!P0 BRA `(.L_x_231) ;  /* 0xfffffffc00f08947 */ /* 0x004fea000383ffff */
[----:B------:R-:W-:Y:S05]  /*b220*/  BRA `(.L_x_232) ;  /* 0xffffff9c00807947 */ /* 0x000fea000383ffff */
.L_x_106:
[----:B------:R-:W-:-:S07]  /*b230*/  MOV R0, UR5 ;  /* 0x0000000500007c02 */ /* 0x000fce0008000f00 */
.L_x_233:
[----:B-1----:R1:W2:Y:S02]  /*b240*/  SYNCS.PHASECHK.TRANS64.TRYWAIT P0, [R0+URZ], R3 ;  /* 0x00000003000075a7 */ /* 0x0022a400080011ff */
[----:B--2---:R-:W-:Y:S05]  /*b250*/  @!P0 NANOSLEEP.SYNCS 0x989680 ;  /* 0x009896800000895d */ /* 0x004fea0003900000 */
[----:B------:R-:W2:Y:S02]  /*b260*/  @!P0 SYNCS.PHASECHK.TRANS64 P0, [R0+URZ], R3 ;  /* 0x00000003000085a7 */ /* 0x000ea400080010ff */
[----:B--2---:R-:W-:Y:S05]  /*b270*/  @!P0 BRA `(.L_x_233) ;  /* 0xfffffffc00f08947 */ /* 0x004fea000383ffff */
[----:B------:R-:W-:Y:S05]  /*b280*/  BRA `(.L_x_234) ;  /* 0xffffff9c008c7947 */ /* 0x000fea000383ffff */
.L_x_107:
[----:B------:R-:W-:-:S07]  /*b290*/  MOV R0, UR5 ;  /* 0x0000000500007c02 */ /* 0x000fce0008000f00 */
.L_x_235:
[----:B-1----:R1:W2:Y:S02]  /*b2a0*/  SYNCS.PHASECHK.TRANS64.TRYWAIT P0, [R0+URZ], R3 ;  /* 0x00000003000075a7 */ /* 0x0022a400080011ff */
[----:B--2---:R-:W-:Y:S05]  /*b2b0*/  @!P0 NANOSLEEP.SYNCS 0x989680 ;  /* 0x009896800000895d */ /* 0x004fea0003900000 */
[----:B------:R-:W2:Y:S02]  /*b2c0*/  @!P0 SYNCS.PHASECHK.TRANS64 P0, [R0+URZ], R3 ;  /* 0x00000003000085a7 */ /* 0x000ea400080010ff */
[----:B--2---:R-:W-:Y:S05]  /*b2d0*/  @!P0 BRA `(.L_x_235) ;  /* 0xfffffffc00f08947 */ /* 0x004fea000383ffff */
[----:B------:R-:W-:Y:S05]  /*b2e0*/  BRA `(.L_x_236) ;  /* 0xffffff9c00987947 */ /* 0x000fea000383ffff */
.L_x_110:
[----:B------:R-:W-:-:S07]  /*b2f0*/  MOV R0, UR13 ;  /* 0x0000000d00007c02 */ /* 0x000fce0008000f00 */
.L_x_237:
[----:B-1----:R1:W2:Y:S02]  /*b300*/  SYNCS.PHASECHK.TRANS64.TRYWAIT P1, [R0+URZ+0x2b0], R3 ;  /* 0x0002b003000075a7 */ /* 0x0022a400080211ff */
[----:B--2---:R-:W-:Y:S05]  /*b310*/  @!P1 NANOSLEEP.SYNCS 0x989680 ;  /* 0x009896800000995d */ /* 0x004fea0003900000 */
[----:B------:R-:W2:Y:S02]  /*b320*/  @!P1 SYNCS.PHASECHK.TRANS64 P1, [R0+URZ+0x2b0], R3 ;  /* 0x0002b003000095a7 */ /* 0x000ea400080210ff */
[----:B--2---:R-:W-:Y:S05]  /*b330*/  @!P1 BRA `(.L_x_237) ;  /* 0xfffffffc00f09947 */ /* 0x004fea000383ffff */
[----:B------:R-:W-:Y:S05]  /*b340*/  BRA `(.L_x_238) ;  /* 0xffffff9c00e47947 */ /* 0x000fea000383ffff */
.L_x_115:
[----:B--2---:R2:W3:Y:S02]  /*b350*/  SYNCS.PHASECHK.TRANS64.TRYWAIT P0, [R8+URZ+0x230], R5 ;  /* 0x00023005080075a7 */ /* 0x0044e400080011ff */
[----:B---3--:R-:W-:Y:S05]  /*b360*/  @!P0 NANOSLEEP.SYNCS 0x989680 ;  /* 0x009896800000895d */ /* 0x008fea0003900000 */
[----:B------:R-:W3:Y:S02]  /*b370*/  @!P0 SYNCS.PHASECHK.TRANS64 P0, [R8+URZ+0x230], R5 ;  /* 0x00023005080085a7 */ /* 0x000ee400080010ff */
[----:B---3--:R-:W-:Y:S05]  /*b380*/  @!P0 BRA `(.L_x_115) ;  /* 0xfffffffc00f08947 */ /* 0x008fea000383ffff */
[----:B------:R-:W-:Y:S05]  /*b390*/  BRA `(.L_x_239) ;  /* 0xffffffa400187947 */ /* 0x000fea000383ffff */
.L_x_118:
[----:B------:R-:W-:Y:S07]  /*b3a0*/  MOV R0, UR21 ;  /* 0x0000001500007c02 */ /* 0x000fee0008000f00 */
.L_x_240:
[----:B--2---:R2:W3:Y:S02]  /*b3b0*/  SYNCS.PHASECHK.TRANS64.TRYWAIT P1, [R0+URZ+0x228], R5 ;  /* 0x00022805000075a7 */ /* 0x0044e400080211ff */
[----:B---3--:R-:W-:Y:S05]  /*b3c0*/  @!P1 NANOSLEEP.SYNCS 0x989680 ;  /* 0x009896800000995d */ /* 0x008fea0003900000 */
[----:B------:R-:W3:Y:S02]  /*b3d0*/  @!P1 SYNCS.PHASECHK.TRANS64 P1, [R0+URZ+0x228], R5 ;  /* 0x00022805000095a7 */ /* 0x000ee400080210ff */
[----:B---3--:R-:W-:Y:S05]  /*b3e0*/  @!P1 BRA `(.L_x_240) ;  /* 0xfffffffc00f09947 */ /* 0x008fea000383ffff */
[----:B------:R-:W-:Y:S05]  /*b3f0*/  BRA `(.L_x_117) ;  /* 0xffffffa800947947 */ /* 0x000fea000383ffff */
.L_x_121:
[----:B--2---:R-:W-:Y:S07]  /*b400*/  MOV R5, UR21 ;  /* 0x0000001500057c02 */ /* 0x004fee0008000f00 */
.L_x_241:
[----:B--2---:R2:W3:Y:S02]  /*b410*/  SYNCS.PHASECHK.TRANS64.TRYWAIT P0, [R5+URZ+0x210], R4 ;  /* 0x00021004050075a7 */ /* 0x0044e400080011ff */
[----:B---3--:R-:W-:Y:S05]  /*b420*/  @!P0 NANOSLEEP.SYNCS 0x989680 ;  /* 0x009896800000895d */ /* 0x008fea0003900000 */
[----:B------:R-:W3:Y:S02]  /*b430*/  @!P0 SYNCS.PHASECHK.TRANS64 P0, [R5+URZ+0x210], R4 ;  /* 0x00021004050085a7 */ /* 0x000ee400080010ff */
[----:B---3--:R-:W-:Y:S05]  /*b440*/  @!P0 BRA `(.L_x_241) ;  /* 0xfffffffc00f08947 */ /* 0x008fea000383ffff */
[----:B------:R-:W-:Y:S05]  /*b450*/  BRA `(.L_x_242) ;  /* 0xffffffa800ec7947 */ /* 0x000fea000383ffff */
.L_x_122:
[----:B------:R-:W-:Y:S07]  /*b460*/  MOV R5, UR21 ;  /* 0x0000001500057c02 */ /* 0x000fee0008000f00 */
.L_x_243:
[----:B--2---:R2:W3:Y:S02]  /*b470*/  SYNCS.PHASECHK.TRANS64.TRYWAIT P0, [R5+URZ+0x218], R4 ;  /* 0x00021804050075a7 */ /* 0x0044e400080011ff */
[----:B---3--:R-:W-:Y:S05]  /*b480*/  @!P0 NANOSLEEP.SYNCS 0x989680 ;  /* 0x009896800000895d */ /* 0x008fea0003900000 */
[----:B------:R-:W3:Y:S02]  /*b490*/  @!P0 SYNCS.PHASECHK.TRANS64 P0, [R5+URZ+0x218], R4 ;  /* 0x00021804050085a7 */ /* 0x000ee400080010ff */
[----:B---3--:R-:W-:Y:S05]  /*b4a0*/  @!P0 BRA `(.L_x_243) ;  /* 0xfffffffc00f08947 */ /* 0x008fea000383ffff */
[----:B------:R-:W-:Y:S05]  /*b4b0*/  BRA `(.L_x_244) ;  /* 0xffffffac002c7947 */ /* 0x000fea000383ffff */
.L_x_124:
[----:B------:R-:W-:-:S07]  /*b4c0*/  MOV R0, UR21 ;  /* 0x0000001500007c02 */ /* 0x000fce0008000f00 */
.L_x_245:
[----:B--2---:R2:W3:Y:S02]  /*b4d0*/  SYNCS.PHASECHK.TRANS64.TRYWAIT P0, [R0+URZ+0x210], R3 ;  /* 0x00021003000075a7 */ /* 0x0044e400080011ff */
[----:B---3--:R-:W-:Y:S05]  /*b4e0*/  @!P0 NANOSLEEP.SYNCS 0x989680 ;  /* 0x009896800000895d */ /* 0x008fea0003900000 */
[----:B------:R-:W3:Y:S02]  /*b4f0*/  @!P0 SYNCS.PHASECHK.TRANS64 P0, [R0+URZ+0x210], R3 ;  /* 0x00021003000085a7 */ /* 0x000ee400080010ff */
[----:B---3--:R-:W-:Y:S05]  /*b500*/  @!P0 BRA `(.L_x_245) ;  /* 0xfffffffc00f08947 */ /* 0x008fea000383ffff */
[----:B------:R-:W-:Y:S05]  /*b510*/  BRA `(.L_x_246) ;  /* 0xffffffac009c7947 */ /* 0x000fea000383ffff */
.L_x_126:
[----:B-1----:R1:W2:Y:S02]  /*b520*/  SYNCS.PHASECHK.TRANS64.TRYWAIT P0, [R3+URZ+0x230], R0 ;  /* 0x00023000030075a7 */ /* 0x0022a400080011ff */
[----:B--2---:R-:W-:Y:S05]  /*b530*/  @!P0 NANOSLEEP.SYNCS 0x989680 ;  /* 0x009896800000895d */ /* 0x004fea0003900000 */
[----:B------:R-:W2:Y:S02]  /*b540*/  @!P0 SYNCS.PHASECHK.TRANS64 P0, [R3+URZ+0x230], R0 ;  /* 0x00023000030085a7 */ /* 0x000ea400080010ff */
[----:B--2---:R-:W-:Y:S05]  /*b550*/  @!P0 BRA `(.L_x_126) ;  /* 0xfffffffc00f08947 */ /* 0x004fea000383ffff */
[----:B------:R-:W-:Y:S05]  /*b560*/  BRA `(.L_x_247) ;  /* 0xffffffb0005c7947 */ /* 0x000fea000383ffff */
.L_x_137:
[----:B--2---:R2:W1:Y:S02]  /*b570*/  SYNCS.PHASECHK.TRANS64.TRYWAIT P1, [R3+URZ+0x200], R2 ;  /* 0x00020002030075a7 */ /* 0x00446400080211ff */
[----:B-1----:R-:W-:Y:S05]  /*b580*/  @!P1 NANOSLEEP.SYNCS 0x989680 ;  /* 0x009896800000995d */ /* 0x002fea0003900000 */
[----:B------:R-:W1:Y:S02]  /*b590*/  @!P1 SYNCS.PHASECHK.TRANS64 P1, [R3+URZ+0x200], R2 ;  /* 0x00020002030095a7 */ /* 0x000e6400080210ff */
[----:B-1----:R-:W-:Y:S05]  /*b5a0*/  @!P1 BRA `(.L_x_137) ;  /* 0xfffffffc00f09947 */ /* 0x002fea000383ffff */
[----:B------:R-:W-:Y:S05]  /*b5b0*/  BRA `(.L_x_136) ;  /* 0xffffffbc00dc7947 */ /* 0x000fea000383ffff */
.L_x_139:
[----:B--2---:R2:W4:Y:S02]  /*b5c0*/  SYNCS.PHASECHK.TRANS64.TRYWAIT P0, [R161+URZ+0x250], R4 ;  /* 0x00025004a10075a7 */ /* 0x00452400080011ff */
[----:B----4-:R-:W-:Y:S05]  /*b5d0*/  @!P0 NANOSLEEP.SYNCS 0x989680 ;  /* 0x009896800000895d */ /* 0x010fea0003900000 */
[----:B------:R-:W4:Y:S02]  /*b5e0*/  @!P0 SYNCS.PHASECHK.TRANS64 P0, [R161+URZ+0x250], R4 ;  /* 0x00025004a10085a7 */ /* 0x000f2400080010ff */
[----:B----4-:R-:W-:Y:S05]  /*b5f0*/  @!P0 BRA `(.L_x_139) ;  /* 0xfffffffc00f08947 */ /* 0x010fea000383ffff */
[----:B------:R-:W-:Y:S05]  /*b600*/  BRA `(.L_x_138) ;  /* 0xffffffc000347947 */ /* 0x000fea000383ffff */
.L_x_148:
[----:B---3--:R3:W4:Y:S02]  /*b610*/  SYNCS.PHASECHK.TRANS64.TRYWAIT P0, [R197+URZ+0x200], R2 ;  /* 0x00020002c50075a7 */ /* 0x00872400080011ff */
[----:B----4-:R-:W-:Y:S05]  /*b620*/  @!P0 NANOSLEEP.SYNCS 0x989680 ;  /* 0x009896800000895d */ /* 0x010fea0003900000 */
[----:B------:R-:W4:Y:S02]  /*b630*/  @!P0 SYNCS.PHASECHK.TRANS64 P0, [R197+URZ+0x200], R2 ;  /* 0x00020002c50085a7 */ /* 0x000f2400080010ff */
[----:B----4-:R-:W-:Y:S05]  /*b640*/  @!P0 BRA `(.L_x_148) ;  /* 0xfffffffc00f08947 */ /* 0x010fea000383ffff */
[----:B------:R-:W-:Y:S05]  /*b650*/  BRA `(.L_x_147) ;  /* 0xffffffd400447947 */ /* 0x000fea000383ffff */
        .weak           $__internal_0_$__cuda_sm10x_tcgen05_guardrail_trap_col_being_dealloced_not_returned_by_alloc
        .type           $__internal_0_$__cuda_sm10x_tcgen05_guardrail_trap_col_being_dealloced_not_returned_by_alloc,@function
        .size           $__internal_0_$__cuda_sm10x_tcgen05_guardrail_trap_col_being_dealloced_not_returned_by_alloc,($__internal_1_$__cuda_sm10x_tcgen05_guardrail_trap_phase_invalid_during_alloc - $__internal_0_$__cuda_sm10x_tcgen05_guardrail_trap_col_being_dealloced_not_returned_by_alloc)
$__internal_0_$__cuda_sm10x_tcgen05_guardrail_trap_col_being_dealloced_not_returned_by_alloc:
[----:B------:R-:W-:Y:S05]  /*b660*/  BPT.TRAP 0x1 ;  /* 0x000000040000795c */ /* 0x000fea0000300000 */
[----:B------:R-:W-:-:S04]  /*b670*/  HFMA2 R3, -RZ, RZ, 0, 0 ;  /* 0x00000000ff037431 */ /* 0x000fc800000001ff */
[----:B------:R-:W-:Y:S05]  /*b680*/  RET.REL.NODEC R2 `(_ZN7cutlass13device_kernelINS_4gemm6kernel13GemmUniversalIN4cute5tupleIJiiiiEEENS1_10collective13CollectiveMmaINS1_35MainloopSm100TmaUmmaWarpSpecializedILi32ELi2ELi4ENS5_IJNS4_1CILi4EEENSA_ILi1EEESC_EEEEENS5_IJNSA_ILi256EEENSA_ILi128EEENSA_ILi32EEEEEENS_12float_e5m2_tENS5_IJlSC_lEEESJ_SK_NS4_8TiledMMAINS4_8MMA_AtomIJNS4_10MMA_TraitsINS4_25SM100_MMA_F8F6F4_2x1SM_SSEJSJ_SJ_fSF_SG_NS4_17integral_constantINS4_4UMMA5MajorELSR_0EEESS_NSP_INSQ_7ScaleInELST_0EEESU_EEEEEENS4_6LayoutINS5_IJSC_SC_SC_EEENS5_IJNSA_ILi0EEESZ_SZ_EEEEENS5_IJNS4_10UnderscoreES12_S12_EEEEENS4_18SM100_TMA_2SM_LOADENS4_14ComposedLayoutINS4_7SwizzleILi1ELi4ELi3EEENS4_18smem_ptr_flag_bitsILi8EEENSX_INS5_IJNSA_ILi8EEESH_EEENS5_IJSH_SC_EEEEEEEvNS4_8identityENS4_28SM100_TMA_2SM_LOAD_MULTICASTES1F_vS1G_EENS_8epilogue10collective18CollectiveEpilogueINS1J_23Sm100TmaWarpSpecializedILi2ELi2ELi64ELb0ELb0EEEJNS5_IJSG_SG_SH_EEENS5_IJNSX_ISG_SC_EENSX_INSA_ILi64EEESC_EEEEESJ_SK_SJ_SK_NS1J_6fusion15FusionCallbacksIS1N_NS1T_17LinearCombinationISJ_fSJ_fLNS_15FloatRoundStyleE2EEES1O_S1S_JEEENS4_5SM1004TMEM4LOAD26SM100_TMEM_LOAD_32dp32b64xENS4_13SM90_TMA_LOADENS16_INS17_ILi2ELi4ELi3EEES1A_NSX_INS5_IJS1B_S1Q_EEENS5_IJS1Q_SC_EEEEEEENS4_39AutoVectorizingCopyWithAssumedAlignmentILi128EEENS4_14SM90_TMA_STOREES28_S2A_S2A_EEEvvEEEEvNT_6ParamsE) ;  /* 0xffffff48025c7950 */ /* 0x000fea0003c3ffff */
        .weak           $__internal_1_$__cuda_sm10x_tcgen05_guardrail_trap_phase_invalid_during_alloc
        .type           $__internal_1_$__cuda_sm10x_tcgen05_guardrail_trap_phase_invalid_during_alloc,@function
        .size           $__internal_1_$__cuda_sm10x_tcgen05_guardrail_trap_phase_invalid_during_alloc,($__internal_2_$__cuda_sm10x_tcgen05_guardrail_trap_unallocated_columns_being_dealloced - $__internal_1_$__cuda_sm10x_tcgen05_guardrail_trap_phase_invalid_during_alloc)
$__internal_1_$__cuda_sm10x_tcgen05_guardrail_trap_phase_invalid_during_alloc:
[----:B------:R-:W-:Y:S05]  /*b690*/  BPT.TRAP 0x1 ;  /* 0x000000040000795c */ /* 0x000fea0000300000 */
[----:B------:R-:W-:-:S04]  /*b6a0*/  MOV R5, 0x0 ;  /* 0x0000000000057802 */ /* 0x000fc80000000f00 */
[----:B------:R-:W-:Y:S05]  /*b6b0*/  RET.REL.NODEC R4 `(_ZN7cutlass13device_kernelINS_4gemm6kernel13GemmUniversalIN4cute5tupleIJiiiiEEENS1_10collective13CollectiveMmaINS1_35MainloopSm100TmaUmmaWarpSpecializedILi32ELi2ELi4ENS5_IJNS4_1CILi4EEENSA_ILi1EEESC_EEEEENS5_IJNSA_ILi256EEENSA_ILi128EEENSA_ILi32EEEEEENS_12float_e5m2_tENS5_IJlSC_lEEESJ_SK_NS4_8TiledMMAINS4_8MMA_AtomIJNS4_10MMA_TraitsINS4_25SM100_MMA_F8F6F4_2x1SM_SSEJSJ_SJ_fSF_SG_NS4_17integral_constantINS4_4UMMA5MajorELSR_0EEESS_NSP_INSQ_7ScaleInELST_0EEESU_EEEEEENS4_6LayoutINS5_IJSC_SC_SC_EEENS5_IJNSA_ILi0EEESZ_SZ_EEEEENS5_IJNS4_10UnderscoreES12_S12_EEEEENS4_18SM100_TMA_2SM_LOADENS4_14ComposedLayoutINS4_7SwizzleILi1ELi4ELi3EEENS4_18smem_ptr_flag_bitsILi8EEENSX_INS5_IJNSA_ILi8EEESH_EEENS5_IJSH_SC_EEEEEEEvNS4_8identityENS4_28SM100_TMA_2SM_LOAD_MULTICASTES1F_vS1G_EENS_8epilogue10collective18CollectiveEpilogueINS1J_23Sm100TmaWarpSpecializedILi2ELi2ELi64ELb0ELb0EEEJNS5_IJSG_SG_SH_EEENS5_IJNSX_ISG_SC_EENSX_INSA_ILi64EEESC_EEEEESJ_SK_SJ_SK_NS1J_6fusion15FusionCallbacksIS1N_NS1T_17LinearCombinationISJ_fSJ_fLNS_15FloatRoundStyleE2EEES1O_S1S_JEEENS4_5SM1004TMEM4LOAD26SM100_TMEM_LOAD_32dp32b64xENS4_13SM90_TMA_LOADENS16_INS17_ILi2ELi4ELi3EEES1A_NSX_INS5_IJS1B_S1Q_EEENS5_IJS1Q_SC_EEEEEEENS4_39AutoVectorizingCopyWithAssumedAlignmentILi128EEENS4_14SM90_TMA_STOREES28_S2A_S2A_EEEvvEEEEvNT_6ParamsE) ;  /* 0xffffff4804507950 */ /* 0x000fea0003c3ffff */
        .weak           $__internal_2_$__cuda_sm10x_tcgen05_guardrail_trap_unallocated_columns_being_dealloced
        .type           $__internal_2_$__cuda_sm10x_tcgen05_guardrail_trap_unallocated_columns_being_dealloced,@function
        .size           $__internal_2_$__cuda_sm10x_tcgen05_guardrail_trap_unallocated_columns_being_dealloced,(.L_x_249 - $__internal_2_$__cuda_sm10x_tcgen05_guardrail_trap_unallocated_columns_being_dealloced)
$__internal_2_$__cuda_sm10x_tcgen05_guardrail_trap_unallocated_columns_being_dealloced:
[----:B------:R-:W-:Y:S05]  /*b6c0*/  BPT.TRAP 0x1 ;  /* 0x000000040000795c */ /* 0x000fea0000300000 */
[----:B------:R-:W-:-:S04]  /*b6d0*/  HFMA2 R3, -RZ, RZ, 0, 0 ;  /* 0x00000000ff037431 */ /* 0x000fc800000001ff */
[----:B------:R-:W-:Y:S05]  /*b6e0*/  RET.REL.NODEC R2 `(_ZN7cutlass13device_kernelINS_4gemm6kernel13GemmUniversalIN4cute5tupleIJiiiiEEENS1_10collective13CollectiveMmaINS1_35MainloopSm100TmaUmmaWarpSpecializedILi32ELi2ELi4ENS5_IJNS4_1CILi4EEENSA_ILi1EEESC_EEEEENS5_IJNSA_ILi256EEENSA_ILi128EEENSA_ILi32EEEEEENS_12float_e5m2_tENS5_IJlSC_lEEESJ_SK_NS4_8TiledMMAINS4_8MMA_AtomIJNS4_10MMA_TraitsINS4_25SM100_MMA_F8F6F4_2x1SM_SSEJSJ_SJ_fSF_SG_NS4_17integral_constantINS4_4UMMA5MajorELSR_0EEESS_NSP_INSQ_7ScaleInELST_0EEESU_EEEEEENS4_6LayoutINS5_IJSC_SC_SC_EEENS5_IJNSA_ILi0EEESZ_SZ_EEEEENS5_IJNS4_10UnderscoreES12_S12_EEEEENS4_18SM100_TMA_2SM_LOADENS4_14ComposedLayoutINS4_7SwizzleILi1ELi4ELi3EEENS4_18smem_ptr_flag_bitsILi8EEENSX_INS5_IJNSA_ILi8EEESH_EEENS5_IJSH_SC_EEEEEEEvNS4_8identityENS4_28SM100_TMA_2SM_LOAD_MULTICASTES1F_vS1G_EENS_8epilogue10collective18CollectiveEpilogueINS1J_23Sm100TmaWarpSpecializedILi2ELi2ELi64ELb0ELb0EEEJNS5_IJSG_SG_SH_EEENS5_IJNSX_ISG_SC_EENSX_INSA_ILi64EEESC_EEEEESJ_SK_SJ_SK_NS1J_6fusion15FusionCallbacksIS1N_NS1T_17LinearCombinationISJ_fSJ_fLNS_15FloatRoundStyleE2EEES1O_S1S_JEEENS4_5SM1004TMEM4LOAD26SM100_TMEM_LOAD_32dp32b64xENS4_13SM90_TMA_LOADENS16_INS17_ILi2ELi4ELi3EEES1A_NSX_INS5_IJS1B_S1Q_EEENS5_IJS1Q_SC_EEEEEEENS4_39AutoVectorizingCopyWithAssumedAlignmentILi128EEENS4_14SM90_TMA_STOREES28_S2A_S2A_EEEvvEEEEvNT_6ParamsE) ;  /* 0xffffff4802447950 */ /* 0x000fea0003c3ffff */
.L_x_248:
[----:B------:R-:W-:-:S00]  /*b6f0*/  BRA `(.L_x_248) ;  /* 0xfffffffc00fc7947 */ /* 0x000fc0000383ffff */
[----:B------:R-:W-:-:S00]  /*b700*/  NOP ;  /* 0x0000000000007918 */ /* 0x000fc00000000000 */
[----:B------:R-:W-:-:S00]  /*b710*/  NOP ;  /* 0x0000000000007918 */ /* 0x000fc00000000000 */
[----:B------:R-:W-:-:S00]  /*b720*/  NOP ;  /* 0x0000000000007918 */ /* 0x000fc00000000000 */
[----:B------:R-:W-:-:S00]  /*b730*/  NOP ;  /* 0x0000000000007918 */ /* 0x000fc00000000000 */
[----:B------:R-:W-:-:S00]  /*b740*/  NOP ;  /* 0x0000000000007918 */ /* 0x000fc00000000000 */
[----:B------:R-:W-:-:S00]  /*b750*/  NOP ;  /* 0x0000000000007918 */ /* 0x000fc00000000000 */
[----:B------:R-:W-:-:S00]  /*b760*/  NOP ;  /* 0x0000000000007918 */ /* 0x000fc00000000000 */
[----:B------:R-:W-:-:S00]  /*b770*/  NOP ;  /* 0x0000000000007918 */ /* 0x000fc00000000000 */
.L_x_249:


//--------------------- .nv.global.init           --------------------------
	.section	.nv.global.init,"aw",@progbits
.nv.global.init:
	.type		$str$27,@object
	.size		$str$27,($str$28 - $str$27)
$str$27:
        /*0000*/ 	.byte	0x28, 0x61, 0x64, 0x64, 0x72, 0x65, 0x73, 0x73, 0x20, 0x26, 0x20, 0x6d, 0x61, 0x73, 0x6b, 0x29
        /*0010*/ 	.byte	0x20, 0x3d, 0x3d, 0x20, 0x30, 0x00
	.type		$str$28,@object
	.size		$str$28,($str$26 - $str$28)
$str$28:
        /*0016*/ 	.byte	0x2f, 0x74, 0x6d, 0x70, 0x2f, 0x63, 0x75, 0x74, 0x6c, 0x61, 0x73, 0x73, 0x5f, 0x73, 0x77, 0x65
        /*0026*/ 	.byte	0x65, 0x70, 0x5f, 0x73, 0x72, 0x63, 0x2f, 0x69, 0x6e, 0x63, 0x6c, 0x75, 0x64, 0x65, 0x2f, 0x63
        /*0036*/ 	.byte	0x75, 0x74, 0x65, 0x2f, 0x70, 0x6f, 0x69, 0x6e, 0x74, 0x65, 0x72, 0x5f, 0x66, 0x6c, 0x61, 0x67
        /*0046*/ 	.byte	0x67, 0x65, 0x64, 0x2e, 0x68, 0x70, 0x70, 0x00
	.type		$str$26,@object
	.size		$str$26,($str$25 - $str$26)
$str$26:
        /*004e*/ 	.byte	0x2f, 0x74, 0x6d, 0x70, 0x2f, 0x63, 0x75, 0x74, 0x6c, 0x61, 0x73, 0x73, 0x5f, 0x73, 0x77, 0x65
        /*005e*/ 	.byte	0x65, 0x70, 0x5f, 0x73, 0x72, 0x63, 0x2f, 0x69, 0x6e, 0x63, 0x6c, 0x75, 0x64, 0x65, 0x2f, 0x63
        /*006e*/ 	.byte	0x75, 0x74, 0x65, 0x2f, 0x61, 0x74, 0x6f, 0x6d, 0x2f, 0x63, 0x6f, 0x70, 0x79, 0x5f, 0x74, 0x72
        /*007e*/ 	.byte	0x61, 0x69, 0x74, 0x73, 0x5f, 0x73, 0x6d, 0x31, 0x30, 0x30, 0x2e, 0x68, 0x70, 0x70, 0x00
	.type		$str$25,@object
	.size		$str$25,(__unnamed_1 - $str$25)
$str$25:
        /*008d*/ 	.byte	0x28, 0x28, 0x75, 0x69, 0x6e, 0x74, 0x33, 0x32, 0x5f, 0x74, 0x28, 0x74, 0x68, 0x72, 0x65, 0x61
        /*009d*/ 	.byte	0x64, 0x49, 0x64, 0x78, 0x2e, 0x78, 0x29, 0x20, 0x2f, 0x20, 0x33, 0x32, 0x29, 0x20, 0x25, 0x20
        /*00ad*/ 	.byte	0x34, 0x29, 0x20, 0x3d, 0x3d, 0x20, 0x28, 0x28, 0x28, 0x74, 0x6d, 0x65, 0x6d, 0x5f, 0x61, 0x64
        /*00bd*/ 	.byte	0x64, 0x72, 0x20, 0x3e, 0x3e, 0x20, 0x31, 0x36, 0x29, 0x20, 0x2f, 0x20, 0x33, 0x32, 0x29, 0x20
        /*00cd*/ 	.byte	0x25, 0x20, 0x34, 0x29, 0x00
	.type		__unnamed_1,@object
	.size		__unnamed_1,(__unnamed_2 - __unnamed_1)
__unnamed_1:
        /*00d2*/ 	.byte	0x61, 0x75, 0x74, 0x6f, 0x20, 0x63, 0x75, 0x74, 0x65, 0x3a, 0x3a, 0x61, 0x73, 0x5f, 0x70, 0x6f
        /* <DEDUP_REMOVED lines=24> */
        /*0262*/ 	.byte	0x43, 0x3c, 0x38, 0x31, 0x39, 0x32, 0x3e, 0x3e, 0x3e, 0x3e, 0x5d, 0x00
	.type		__unnamed_2,@object
	.size		__unnamed_2,(.L_2 - __unnamed_2)
__unnamed_2:
        /* <DEDUP_REMOVED lines=42> */
        /*050e*/ 	.byte	0x3e, 0x3e, 0x3e, 0x3e, 0x5d, 0x00
.L_2:


//--------------------- .nv.shared._ZN7cutlass13device_kernelINS_4gemm6kernel13GemmUniversalIN4cute5tupleIJiiiiEEENS1_10collective13CollectiveMmaINS1_35MainloopSm100TmaUmmaWarpSpecializedILi32ELi2ELi4ENS5_IJNS4_1CILi4EEENSA_ILi1EEESC_EEEEENS5_IJNSA_ILi256EEENSA_ILi128EEENSA_ILi32EEEEEENS_12float_e5m2_tENS5_IJlSC_lEEESJ_SK_NS4_8TiledMMAINS4_8MMA_AtomIJNS4_10MMA_TraitsINS4_25SM100_MMA_F8F6F4_2x1SM_SSEJSJ_SJ_fSF_SG_NS4_17integral_constantINS4_4UMMA5MajorELSR_0EEESS_NSP_INSQ_7ScaleInELST_0EEESU_EEEEEENS4_6LayoutINS5_IJSC_SC_SC_EEENS5_IJNSA_ILi0EEESZ_SZ_EEEEENS5_IJNS4_10UnderscoreES12_S12_EEEEENS4_18SM100_TMA_2SM_LOADENS4_14ComposedLayoutINS4_7SwizzleILi1ELi4ELi3EEENS4_18smem_ptr_flag_bitsILi8EEENSX_INS5_IJNSA_ILi8EEESH_EEENS5_IJSH_SC_EEEEEEEvNS4_8identityENS4_28SM100_TMA_2SM_LOAD_MULTICASTES1F_vS1G_EENS_8epilogue10collective18CollectiveEpilogueINS1J_23Sm100TmaWarpSpecializedILi2ELi2ELi64ELb0ELb0EEEJNS5_IJSG_SG_SH_EEENS5_IJNSX_ISG_SC_EENSX_INSA_ILi64EEESC_EEEEESJ_SK_SJ_SK_NS1J_6fusion15FusionCallbacksIS1N_NS1T_17LinearCombinationISJ_fSJ_fLNS_15FloatRoundStyleE2EEES1O_S1S_JEEENS4_5SM1004TMEM4LOAD26SM100_TMEM_LOAD_32dp32b64xENS4_13SM90_TMA_LOADENS16_INS17_ILi2ELi4ELi3EEES1A_NSX_INS5_IJS1B_S1Q_EEENS5_IJS1Q_SC_EEEEEEENS4_39AutoVectorizingCopyWithAssumedAlignmentILi128EEENS4_14SM90_TMA_STOREES28_S2A_S2A_EEEvvEEEEvNT_6ParamsE --------------------------
	.section	.nv.shared._ZN7cutlass13device_kernelINS_4gemm6kernel13GemmUniversalIN4cute5tupleIJiiiiEEENS1_10collective13CollectiveMmaINS1_35MainloopSm100TmaUmmaWarpSpecializedILi32ELi2ELi4ENS5_IJNS4_1CILi4EEENSA_ILi1EEESC_EEEEENS5_IJNSA_ILi256EEENSA_ILi128EEENSA_ILi32EEEEEENS_12float_e5m2_tENS5_IJlSC_lEEESJ_SK_NS4_8TiledMMAINS4_8MMA_AtomIJNS4_10MMA_TraitsINS4_25SM100_MMA_F8F6F4_2x1SM_SSEJSJ_SJ_fSF_SG_NS4_17integral_constantINS4_4UMMA5MajorELSR_0EEESS_NSP_INSQ_7ScaleInELST_0EEESU_EEEEEENS4_6LayoutINS5_IJSC_SC_SC_EEENS5_IJNSA_ILi0EEESZ_SZ_EEEEENS5_IJNS4_10UnderscoreES12_S12_EEEEENS4_18SM100_TMA_2SM_LOADENS4_14ComposedLayoutINS4_7SwizzleILi1ELi4ELi3EEENS4_18smem_ptr_flag_bitsILi8EEENSX_INS5_IJNSA_ILi8EEESH_EEENS5_IJSH_SC_EEEEEEEvNS4_8identityENS4_28SM100_TMA_2SM_LOAD_MULTICASTES1F_vS1G_EENS_8epilogue10collective18CollectiveEpilogueINS1J_23Sm100TmaWarpSpecializedILi2ELi2ELi64ELb0ELb0EEEJNS5_IJSG_SG_SH_EEENS5_IJNSX_ISG_SC_EENSX_INSA_ILi64EEESC_EEEEESJ_SK_SJ_SK_NS1J_6fusion15FusionCallbacksIS1N_NS1T_17LinearCombinationISJ_fSJ_fLNS_15FloatRoundStyleE2EEES1O_S1S_JEEENS4_5SM1004TMEM4LOAD26SM100_TMEM_LOAD_32dp32b64xENS4_13SM90_TMA_LOADENS16_INS17_ILi2ELi4ELi3EEES1A_NSX_INS5_IJS1B_S1Q_EEENS5_IJS1Q_SC_EEEEEEENS4_39AutoVectorizingCopyWithAssumedAlignmentILi128EEENS4_14SM90_TMA_STOREES28_S2A_S2A_EEEvvEEEEvNT_6ParamsE,"aw",@nobits
	.sectionflags	@""
	.align	16
	.zero		1024


//--------------------- .nv.shared.reserved.0     --------------------------
	.section	.nv.shared.reserved.0,"aw",@nobits
	.weak		__nv_reservedSMEM_offset_0_alias
	.size		__nv_reservedSMEM_offset_0_alias, 0, 64
	.other		__nv_reservedSMEM_offset_0_alias,@"STO_CUDA_RESERVED_SHARED STV_DEFAULT"
__nv_reservedSMEM_offset_0_alias:
	.zero		0
.nv.shared.reserved.0:
	.zero		64
	.weak		__nv_reservedSMEM_tcgen05_partition
	.type		__nv_reservedSMEM_tcgen05_partition,@object
	.size		__nv_reservedSMEM_tcgen05_partition,(.L_0 - __nv_reservedSMEM_tcgen05_partition)
__nv_reservedSMEM_tcgen05_partition:
	.zero		32
.L_0:


//--------------------- .nv.global                --------------------------
	.section	.nv.global,"aw",@nobits
.nv.global:
	.type		_ZN40_INTERNAL_970d9947_4_k_cu_2f18b1d2_308684cute1_E,@object
	.size		_ZN40_INTERNAL_970d9947_4_k_cu_2f18b1d2_308684cute1_E,(_ZN40_INTERNAL_970d9947_4_k_cu_2f18b1d2_308684cuda3std3__45__cpo6cbeginE - _ZN40_INTERNAL_970d9947_4_k_cu_2f18b1d2_308684cute1_E)
_ZN40_INTERNAL_970d9947_4_k_cu_2f18b1d2_308684cute1_E:
	.zero		1
	.type		_ZN40_INTERNAL_970d9947_4_k_cu_2f18b1d2_308684cuda3std3__45__cpo6cbeginE,@object
	.size		_ZN40_INTERNAL_970d9947_4_k_cu_2f18b1d2_308684cuda3std3__45__cpo6cbeginE,(_ZN40_INTERNAL_970d9947_4_k_cu_2f18b1d2_308684cuda3std3__48in_placeE - _ZN40_INTERNAL_970d9947_4_k_cu_2f18b1d2_308684cuda3std3__45__cpo6cbeginE)
_ZN40_INTERNAL_970d9947_4_k_cu_2f18b1d2_308684cuda3std3__45__cpo6cbeginE:
	.zero		1
	.type		_ZN40_INTERNAL_970d9947_4_k_cu_2f18b1d2_308684cuda3std3__48in_placeE,@object
	.size		_ZN40_INTERNAL_970d9947_4_k_cu_2f18b1d2_308684cuda3std3__48in_placeE,(_ZN40_INTERNAL_970d9947_4_k_cu_2f18b1d2_308684cuda3std6ranges3__45__cpo9iter_moveE - _ZN40_INTERNAL_970d9947_4_k_cu_2f18b1d2_308684cuda3std3__48in_placeE)
_ZN40_INTERNAL_970d9947_4_k_cu_2f18b1d2_308684cuda3std3__48in_placeE:
	.zero		1
	.type		_ZN40_INTERNAL_970d9947_4_k_cu_2f18b1d2_308684cuda3std6ranges3__45__cpo9iter_moveE,@object
	.size		_ZN40_INTERNAL_970d9947_4_k_cu_2f18b1d2_308684cuda3std6ranges3__45__cpo9iter_moveE,(_ZN40_INTERNAL_970d9947_4_k_cu_2f18b1d2_308684cuda3std3__45__cpo5beginE - _ZN40_INTERNAL_970d9947_4_k_cu_2f18b1d2_308684cuda3std6ranges3__45__cpo9iter_moveE)
_ZN40_INTERNAL_970d9947_4_k_cu_2f18b1d2_308684cuda3std6ranges3__45__cpo9iter_moveE:
	.zero		1
	.type		_ZN40_INTERNAL_970d9947_4_k_cu_2f18b1d2_308684cuda3std3__45__cpo5beginE,@object
	.size		_ZN40_INTERNAL_970d9947_4_k_cu_2f18b1d2_308684cuda3std3__45__cpo5beginE,(_ZN40_INTERNAL_970d9947_4_k_cu_2f18b1d2_308684cuda3std3__442_GLOBAL__N__970d9947_4_k_cu_2f18b1d2_308686ignoreE - _ZN40_INTERNAL_970d9947_4_k_cu_2f18b1d2_308684cuda3std3__45__cpo5beginE)
_ZN40_INTERNAL_970d9947_4_k_cu_2f18b1d2_308684cuda3std3__45__cpo5beginE:
	.zero		1
	.type		_ZN40_INTERNAL_970d9947_4_k_cu_2f18b1d2_308684cuda3std3__442_GLOBAL__N__970d9947_4_k_cu_2f18b1d2_308686ignoreE,@object
	.size		_ZN40_INTERNAL_970d9947_4_k_cu_2f18b1d2_308684cuda3std3__442_GLOBAL__N__970d9947_4_k_cu_2f18b1d2_308686ignoreE,(_ZN40_INTERNAL_970d9947_4_k_cu_2f18b1d2_308684cute7productE - _ZN40_INTERNAL_970d9947_4_k_cu_2f18b1d2_308684cuda3std3__442_GLOBAL__N__970d9947_4_k_cu_2f18b1d2_308686ignoreE)
_ZN40_INTERNAL_970d9947_4_k_cu_2f18b1d2_308684cuda3std3__442_GLOBAL__N__970d9947_4_k_cu_2f18b1d2_308686ignoreE:
	.zero		1
	.type		_ZN40_INTERNAL_970d9947_4_k_cu_2f18b1d2_308684cute7productE,@object
	.size		_ZN40_INTERNAL_970d9947_4_k_cu_2f18b1d2_308684cute7productE,(_ZN40_INTERNAL_970d9947_4_k_cu_2f18b1d2_308684cuda3std3__45__cpo3endE - _ZN40_INTERNAL_970d9947_4_k_cu_2f18b1d2_308684cute7productE)
_ZN40_INTERNAL_970d9947_4_k_cu_2f18b1d2_308684cute7productE:
	.zero		1
	.type		_ZN40_INTERNAL_970d9947_4_k_cu_2f18b1d2_308684cuda3std3__45__cpo3endE,@object
	.size		_ZN40_INTERNAL_970d9947_4_k_cu_2f18b1d2_308684cuda3std3__45__cpo3endE,(_ZN40_INTERNAL_970d9947_4_k_cu_2f18b1d2_308684cuda3std3__419piecewise_constructE - _ZN40_INTERNAL_970d9947_4_k_cu_2f18b1d2_308684cuda3std3__45__cpo3endE)
_ZN40_INTERNAL_970d9947_4_k_cu_2f18b1d2_308684cuda3std3__45__cpo3endE:
	.zero		1
	.type		_ZN40_INTERNAL_970d9947_4_k_cu_2f18b1d2_308684cuda3std3__419piecewise_constructE,@object
	.size		_ZN40_INTERNAL_970d9947_4_k_cu_2f18b1d2_308684cuda3std3__419piecewise_constructE,(_ZN40_INTERNAL_970d9947_4_k_cu_2f18b1d2_308684cuda3std3__45__cpo4cendE - _ZN40_INTERNAL_970d9947_4_k_cu_2f18b1d2_308684cuda3std3__419piecewise_constructE)
_ZN40_INTERNAL_970d9947_4_k_cu_2f18b1d2_308684cuda3std3__419piecewise_constructE:
	.zero		1
	.type		_ZN40_INTERNAL_970d9947_4_k_cu_2f18b1d2_308684cuda3std3__45__cpo4cendE,@object
	.size		_ZN40_INTERNAL_970d9947_4_k_cu_2f18b1d2_308684cuda3std3__45__cpo4cendE,(_ZN40_INTERNAL_970d9947_4_k_cu_2f18b1d2_308684cuda3std6ranges3__45__cpo4swapE - _ZN40_INTERNAL_970d9947_4_k_cu_2f18b1d2_308684cuda3std3__45__cpo4cendE)
_ZN40_INTERNAL_970d9947_4_k_cu_2f18b1d2_308684cuda3std3__45__cpo4cendE:
	.zero		1
	.type		_ZN40_INTERNAL_970d9947_4_k_cu_2f18b1d2_308684cuda3std6ranges3__45__cpo4swapE,@object
	.size		_ZN40_INTERNAL_970d9947_4_k_cu_2f18b1d2_308684cuda3std6ranges3__45__cpo4swapE,(.L_10 - _ZN40_INTERNAL_970d9947_4_k_cu_2f18b1d2_308684cuda3std6ranges3__45__cpo4swapE)
_ZN40_INTERNAL_970d9947_4_k_cu_2f18b1d2_308684cuda3std6ranges3__45__cpo4swapE:
	.zero		1
.L_10:


//--------------------- .nv.constant0._ZN7cutlass13device_kernelINS_4gemm6kernel13GemmUniversalIN4cute5tupleIJiiiiEEENS1_10collective13CollectiveMmaINS1_35MainloopSm100TmaUmmaWarpSpecializedILi32ELi2ELi4ENS5_IJNS4_1CILi4EEENSA_ILi1EEESC_EEEEENS5_IJNSA_ILi256EEENSA_ILi128EEENSA_ILi32EEEEEENS_12float_e5m2_tENS5_IJlSC_lEEESJ_SK_NS4_8TiledMMAINS4_8MMA_AtomIJNS4_10MMA_TraitsINS4_25SM100_MMA_F8F6F4_2x1SM_SSEJSJ_SJ_fSF_SG_NS4_17integral_constantINS4_4UMMA5MajorELSR_0EEESS_NSP_INSQ_7ScaleInELST_0EEESU_EEEEEENS4_6LayoutINS5_IJSC_SC_SC_EEENS5_IJNSA_ILi0EEESZ_SZ_EEEEENS5_IJNS4_10UnderscoreES12_S12_EEEEENS4_18SM100_TMA_2SM_LOADENS4_14ComposedLayoutINS4_7SwizzleILi1ELi4ELi3EEENS4_18smem_ptr_flag_bitsILi8EEENSX_INS5_IJNSA_ILi8EEESH_EEENS5_IJSH_SC_EEEEEEEvNS4_8identityENS4_28SM100_TMA_2SM_LOAD_MULTICASTES1F_vS1G_EENS_8epilogue10collective18CollectiveEpilogueINS1J_23Sm100TmaWarpSpecializedILi2ELi2ELi64ELb0ELb0EEEJNS5_IJSG_SG_SH_EEENS5_IJNSX_ISG_SC_EENSX_INSA_ILi64EEESC_EEEEESJ_SK_SJ_SK_NS1J_6fusion15FusionCallbacksIS1N_NS1T_17LinearCombinationISJ_fSJ_fLNS_15FloatRoundStyleE2EEES1O_S1S_JEEENS4_5SM1004TMEM4LOAD26SM100_TMEM_LOAD_32dp32b64xENS4_13SM90_TMA_LOADENS16_INS17_ILi2ELi4ELi3EEES1A_NSX_INS5_IJS1B_S1Q_EEENS5_IJS1Q_SC_EEEEEEENS4_39AutoVectorizingCopyWithAssumedAlignmentILi128EEENS4_14SM90_TMA_STOREES28_S2A_S2A_EEEvvEEEEvNT_6ParamsE --------------------------
	.section	.nv.constant0._ZN7cutlass13device_kernelINS_4gemm6kernel13GemmUniversalIN4cute5tupleIJiiiiEEENS1_10collective13CollectiveMmaINS1_35MainloopSm100TmaUmmaWarpSpecializedILi32ELi2ELi4ENS5_IJNS4_1CILi4EEENSA_ILi1EEESC_EEEEENS5_IJNSA_ILi256EEENSA_ILi128EEENSA_ILi32EEEEEENS_12float_e5m2_tENS5_IJlSC_lEEESJ_SK_NS4_8TiledMMAINS4_8MMA_AtomIJNS4_10MMA_TraitsINS4_25SM100_MMA_F8F6F4_2x1SM_SSEJSJ_SJ_fSF_SG_NS4_17integral_constantINS4_4UMMA5MajorELSR_0EEESS_NSP_INSQ_7ScaleInELST_0EEESU_EEEEEENS4_6LayoutINS5_IJSC_SC_SC_EEENS5_IJNSA_ILi0EEESZ_SZ_EEEEENS5_IJNS4_10UnderscoreES12_S12_EEEEENS4_18SM100_TMA_2SM_LOADENS4_14ComposedLayoutINS4_7SwizzleILi1ELi4ELi3EEENS4_18smem_ptr_flag_bitsILi8EEENSX_INS5_IJNSA_ILi8EEESH_EEENS5_IJSH_SC_EEEEEEEvNS4_8identityENS4_28SM100_TMA_2SM_LOAD_MULTICASTES1F_vS1G_EENS_8epilogue10collective18CollectiveEpilogueINS1J_23Sm100TmaWarpSpecializedILi2ELi2ELi64ELb0ELb0EEEJNS5_IJSG_SG_SH_EEENS5_IJNSX_ISG_SC_EENSX_INSA_ILi64EEESC_EEEEESJ_SK_SJ_SK_NS1J_6fusion15FusionCallbacksIS1N_NS1T_17LinearCombinationISJ_fSJ_fLNS_15FloatRoundStyleE2EEES1O_S1S_JEEENS4_5SM1004TMEM4LOAD26SM100_TMEM_LOAD_32dp32b64xENS4_13SM90_TMA_LOADENS16_INS17_ILi2ELi4ELi3EEES1A_NSX_INS5_IJS1B_S1Q_EEENS5_IJS1Q_SC_EEEEEEENS4_39AutoVectorizingCopyWithAssumedAlignmentILi128EEENS4_14SM90_TMA_STOREES28_S2A_S2A_EEEvvEEEEvNT_6ParamsE,"a",@progbits
	.sectionflags	@""
	.align	4
.nv.constant0._ZN7cutlass13device_kernelINS_4gemm6kernel13GemmUniversalIN4cute5tupleIJiiiiEEENS1_10collective13CollectiveMmaINS1_35MainloopSm100TmaUmmaWarpSpecializedILi32ELi2ELi4ENS5_IJNS4_1CILi4EEENSA_ILi1EEESC_EEEEENS5_IJNSA_ILi256EEENSA_ILi128EEENSA_ILi32EEEEEENS_12float_e5m2_tENS5_IJlSC_lEEESJ_SK_NS4_8TiledMMAINS4_8MMA_AtomIJNS4_10MMA_TraitsINS4_25SM100_MMA_F8F6F4_2x1SM_SSEJSJ_SJ_fSF_SG_NS4_17integral_constantINS4_4UMMA5MajorELSR_0EEESS_NSP_INSQ_7ScaleInELST_0EEESU_EEEEEENS4_6LayoutINS5_IJSC_SC_SC_EEENS5_IJNSA_ILi0EEESZ_SZ_EEEEENS5_IJNS4_10UnderscoreES12_S12_EEEEENS4_18SM100_TMA_2SM_LOADENS4_14ComposedLayoutINS4_7SwizzleILi1ELi4ELi3EEENS4_18smem_ptr_flag_bitsILi8EEENSX_INS5_IJNSA_ILi8EEESH_EEENS5_IJSH_SC_EEEEEEEvNS4_8identityENS4_28SM100_TMA_2SM_LOAD_MULTICASTES1F_vS1G_EENS_8epilogue10collective18CollectiveEpilogueINS1J_23Sm100TmaWarpSpecializedILi2ELi2ELi64ELb0ELb0EEEJNS5_IJSG_SG_SH_EEENS5_IJNSX_ISG_SC_EENSX_INSA_ILi64EEESC_EEEEESJ_SK_SJ_SK_NS1J_6fusion15FusionCallbacksIS1N_NS1T_17LinearCombinationISJ_fSJ_fLNS_15FloatRoundStyleE2EEES1O_S1S_JEEENS4_5SM1004TMEM4LOAD26SM100_TMEM_LOAD_32dp32b64xENS4_13SM90_TMA_LOADENS16_INS17_ILi2ELi4ELi3EEES1A_NSX_INS5_IJS1B_S1Q_EEENS5_IJS1Q_SC_EEEEEEENS4_39AutoVectorizingCopyWithAssumedAlignmentILi128EEENS4_14SM90_TMA_STOREES28_S2A_S2A_EEEvvEEEEvNT_6ParamsE:
	.zero		2944


//--------------------- SYMBOLS --------------------------

	.type		.nv.reservedSmem.offset0,@object
	.size		.nv.reservedSmem.offset0,0x4
	.type		.nv.reservedSmem.cap,@object
	.size		.nv.reservedSmem.cap,0x4
	.type		__assertfail,@function
